//
// Generated by NVIDIA NVVM Compiler
//
// Compiler Build ID: CL-36424714
// Cuda compilation tools, release 13.0, V13.0.88
// Based on NVVM 20.0.0
//

.version 9.0
.target sm_100
.address_size 64

	// .globl	_Z13sum_v1_kernelPKfPfii
.extern .shared .align 16 .b8 shmem[];

.visible .entry _Z13sum_v1_kernelPKfPfii(
	.param .u64 .ptr .align 1 _Z13sum_v1_kernelPKfPfii_param_0,
	.param .u64 .ptr .align 1 _Z13sum_v1_kernelPKfPfii_param_1,
	.param .u32 _Z13sum_v1_kernelPKfPfii_param_2,
	.param .u32 _Z13sum_v1_kernelPKfPfii_param_3
)
{
	.reg .pred 	%p<11>;
	.reg .b32 	%r<38>;
	.reg .b32 	%f<180>;
	.reg .b64 	%rd<16>;

	ld.param.u64 	%rd4, [_Z13sum_v1_kernelPKfPfii_param_0];
	ld.param.u64 	%rd3, [_Z13sum_v1_kernelPKfPfii_param_1];
	ld.param.u32 	%r24, [_Z13sum_v1_kernelPKfPfii_param_2];
	ld.param.u32 	%r23, [_Z13sum_v1_kernelPKfPfii_param_3];
	cvta.to.global.u64 	%rd1, %rd4;
	mov.u32 	%r25, %ctaid.x;
	mov.u32 	%r26, %ntid.x;
	mov.u32 	%r27, %tid.x;
	mad.lo.s32 	%r1, %r25, %r26, %r27;
	setp.ge.s32 	%p1, %r1, %r24;
	@%p1 bra 	$L__BB0_15;
	setp.lt.s32 	%p2, %r23, 1;
	mov.f32 	%f179, 0f00000000;
	@%p2 bra 	$L__BB0_14;
	mul.lo.s32 	%r2, %r23, %r1;
	and.b32  	%r3, %r23, 15;
	setp.lt.u32 	%p3, %r23, 16;
	mov.f32 	%f169, 0f00000000;
	mov.b32 	%r34, 0;
	mov.f32 	%f179, %f169;
	@%p3 bra 	$L__BB0_5;
	and.b32  	%r34, %r23, 2147483632;
	neg.s32 	%r32, %r34;
	add.s64 	%rd2, %rd1, 32;
	mov.f32 	%f169, 0f00000000;
	mov.u32 	%r31, %r2;
$L__BB0_4:
	.pragma "nounroll";
	mul.wide.s32 	%rd5, %r31, 4;
	add.s64 	%rd6, %rd2, %rd5;
	ld.global.f32 	%f27, [%rd6+-32];
	sub.f32 	%f28, %f27, %f169;
	add.f32 	%f29, %f179, %f28;
	sub.f32 	%f30, %f29, %f179;
	sub.f32 	%f31, %f30, %f28;
	ld.global.f32 	%f32, [%rd6+-28];
	sub.f32 	%f33, %f32, %f31;
	add.f32 	%f34, %f29, %f33;
	sub.f32 	%f35, %f34, %f29;
	sub.f32 	%f36, %f35, %f33;
	ld.global.f32 	%f37, [%rd6+-24];
	sub.f32 	%f38, %f37, %f36;
	add.f32 	%f39, %f34, %f38;
	sub.f32 	%f40, %f39, %f34;
	sub.f32 	%f41, %f40, %f38;
	ld.global.f32 	%f42, [%rd6+-20];
	sub.f32 	%f43, %f42, %f41;
	add.f32 	%f44, %f39, %f43;
	sub.f32 	%f45, %f44, %f39;
	sub.f32 	%f46, %f45, %f43;
	ld.global.f32 	%f47, [%rd6+-16];
	sub.f32 	%f48, %f47, %f46;
	add.f32 	%f49, %f44, %f48;
	sub.f32 	%f50, %f49, %f44;
	sub.f32 	%f51, %f50, %f48;
	ld.global.f32 	%f52, [%rd6+-12];
	sub.f32 	%f53, %f52, %f51;
	add.f32 	%f54, %f49, %f53;
	sub.f32 	%f55, %f54, %f49;
	sub.f32 	%f56, %f55, %f53;
	ld.global.f32 	%f57, [%rd6+-8];
	sub.f32 	%f58, %f57, %f56;
	add.f32 	%f59, %f54, %f58;
	sub.f32 	%f60, %f59, %f54;
	sub.f32 	%f61, %f60, %f58;
	ld.global.f32 	%f62, [%rd6+-4];
	sub.f32 	%f63, %f62, %f61;
	add.f32 	%f64, %f59, %f63;
	sub.f32 	%f65, %f64, %f59;
	sub.f32 	%f66, %f65, %f63;
	ld.global.f32 	%f67, [%rd6];
	sub.f32 	%f68, %f67, %f66;
	add.f32 	%f69, %f64, %f68;
	sub.f32 	%f70, %f69, %f64;
	sub.f32 	%f71, %f70, %f68;
	ld.global.f32 	%f72, [%rd6+4];
	sub.f32 	%f73, %f72, %f71;
	add.f32 	%f74, %f69, %f73;
	sub.f32 	%f75, %f74, %f69;
	sub.f32 	%f76, %f75, %f73;
	ld.global.f32 	%f77, [%rd6+8];
	sub.f32 	%f78, %f77, %f76;
	add.f32 	%f79, %f74, %f78;
	sub.f32 	%f80, %f79, %f74;
	sub.f32 	%f81, %f80, %f78;
	ld.global.f32 	%f82, [%rd6+12];
	sub.f32 	%f83, %f82, %f81;
	add.f32 	%f84, %f79, %f83;
	sub.f32 	%f85, %f84, %f79;
	sub.f32 	%f86, %f85, %f83;
	ld.global.f32 	%f87, [%rd6+16];
	sub.f32 	%f88, %f87, %f86;
	add.f32 	%f89, %f84, %f88;
	sub.f32 	%f90, %f89, %f84;
	sub.f32 	%f91, %f90, %f88;
	ld.global.f32 	%f92, [%rd6+20];
	sub.f32 	%f93, %f92, %f91;
	add.f32 	%f94, %f89, %f93;
	sub.f32 	%f95, %f94, %f89;
	sub.f32 	%f96, %f95, %f93;
	ld.global.f32 	%f97, [%rd6+24];
	sub.f32 	%f98, %f97, %f96;
	add.f32 	%f99, %f94, %f98;
	sub.f32 	%f100, %f99, %f94;
	sub.f32 	%f101, %f100, %f98;
	ld.global.f32 	%f102, [%rd6+28];
	sub.f32 	%f103, %f102, %f101;
	add.f32 	%f179, %f99, %f103;
	sub.f32 	%f104, %f179, %f99;
	sub.f32 	%f169, %f104, %f103;
	add.s32 	%r32, %r32, 16;
	add.s32 	%r31, %r31, 16;
	setp.ne.s32 	%p4, %r32, 0;
	@%p4 bra 	$L__BB0_4;
$L__BB0_5:
	setp.eq.s32 	%p5, %r3, 0;
	@%p5 bra 	$L__BB0_14;
	and.b32  	%r11, %r23, 7;
	setp.lt.u32 	%p6, %r3, 8;
	@%p6 bra 	$L__BB0_8;
	add.s32 	%r29, %r34, %r2;
	mul.wide.s32 	%rd7, %r29, 4;
	add.s64 	%rd8, %rd1, %rd7;
	ld.global.f32 	%f106, [%rd8];
	sub.f32 	%f107, %f106, %f169;
	add.f32 	%f108, %f179, %f107;
	sub.f32 	%f109, %f108, %f179;
	sub.f32 	%f110, %f109, %f107;
	ld.global.f32 	%f111, [%rd8+4];
	sub.f32 	%f112, %f111, %f110;
	add.f32 	%f113, %f108, %f112;
	sub.f32 	%f114, %f113, %f108;
	sub.f32 	%f115, %f114, %f112;
	ld.global.f32 	%f116, [%rd8+8];
	sub.f32 	%f117, %f116, %f115;
	add.f32 	%f118, %f113, %f117;
	sub.f32 	%f119, %f118, %f113;
	sub.f32 	%f120, %f119, %f117;
	ld.global.f32 	%f121, [%rd8+12];
	sub.f32 	%f122, %f121, %f120;
	add.f32 	%f123, %f118, %f122;
	sub.f32 	%f124, %f123, %f118;
	sub.f32 	%f125, %f124, %f122;
	ld.global.f32 	%f126, [%rd8+16];
	sub.f32 	%f127, %f126, %f125;
	add.f32 	%f128, %f123, %f127;
	sub.f32 	%f129, %f128, %f123;
	sub.f32 	%f130, %f129, %f127;
	ld.global.f32 	%f131, [%rd8+20];
	sub.f32 	%f132, %f131, %f130;
	add.f32 	%f133, %f128, %f132;
	sub.f32 	%f134, %f133, %f128;
	sub.f32 	%f135, %f134, %f132;
	ld.global.f32 	%f136, [%rd8+24];
	sub.f32 	%f137, %f136, %f135;
	add.f32 	%f138, %f133, %f137;
	sub.f32 	%f139, %f138, %f133;
	sub.f32 	%f140, %f139, %f137;
	ld.global.f32 	%f141, [%rd8+28];
	sub.f32 	%f142, %f141, %f140;
	add.f32 	%f179, %f138, %f142;
	sub.f32 	%f143, %f179, %f138;
	sub.f32 	%f169, %f143, %f142;
	add.s32 	%r34, %r34, 8;
$L__BB0_8:
	setp.eq.s32 	%p7, %r11, 0;
	@%p7 bra 	$L__BB0_14;
	and.b32  	%r14, %r23, 3;
	setp.lt.u32 	%p8, %r11, 4;
	@%p8 bra 	$L__BB0_11;
	add.s32 	%r30, %r34, %r2;
	mul.wide.s32 	%rd9, %r30, 4;
	add.s64 	%rd10, %rd1, %rd9;
	ld.global.f32 	%f145, [%rd10];
	sub.f32 	%f146, %f145, %f169;
	add.f32 	%f147, %f179, %f146;
	sub.f32 	%f148, %f147, %f179;
	sub.f32 	%f149, %f148, %f146;
	ld.global.f32 	%f150, [%rd10+4];
	sub.f32 	%f151, %f150, %f149;
	add.f32 	%f152, %f147, %f151;
	sub.f32 	%f153, %f152, %f147;
	sub.f32 	%f154, %f153, %f151;
	ld.global.f32 	%f155, [%rd10+8];
	sub.f32 	%f156, %f155, %f154;
	add.f32 	%f157, %f152, %f156;
	sub.f32 	%f158, %f157, %f152;
	sub.f32 	%f159, %f158, %f156;
	ld.global.f32 	%f160, [%rd10+12];
	sub.f32 	%f161, %f160, %f159;
	add.f32 	%f179, %f157, %f161;
	sub.f32 	%f162, %f179, %f157;
	sub.f32 	%f169, %f162, %f161;
	add.s32 	%r34, %r34, 4;
$L__BB0_11:
	setp.eq.s32 	%p9, %r14, 0;
	@%p9 bra 	$L__BB0_14;
	add.s32 	%r37, %r34, %r2;
	neg.s32 	%r36, %r14;
	mov.f32 	%f178, %f179;
$L__BB0_13:
	.pragma "nounroll";
	mul.wide.s32 	%rd11, %r37, 4;
	add.s64 	%rd12, %rd1, %rd11;
	ld.global.f32 	%f163, [%rd12];
	sub.f32 	%f164, %f163, %f169;
	add.f32 	%f179, %f178, %f164;
	sub.f32 	%f165, %f179, %f178;
	sub.f32 	%f169, %f165, %f164;
	add.s32 	%r37, %r37, 1;
	add.s32 	%r36, %r36, 1;
	setp.ne.s32 	%p10, %r36, 0;
	mov.f32 	%f178, %f179;
	@%p10 bra 	$L__BB0_13;
$L__BB0_14:
	cvta.to.global.u64 	%rd13, %rd3;
	mul.wide.s32 	%rd14, %r1, 4;
	add.s64 	%rd15, %rd13, %rd14;
	st.global.f32 	[%rd15], %f179;
$L__BB0_15:
	ret;

}
	// .globl	_Z13sum_v2_kernelPKfPfii
.visible .entry _Z13sum_v2_kernelPKfPfii(
	.param .u64 .ptr .align 1 _Z13sum_v2_kernelPKfPfii_param_0,
	.param .u64 .ptr .align 1 _Z13sum_v2_kernelPKfPfii_param_1,
	.param .u32 _Z13sum_v2_kernelPKfPfii_param_2,
	.param .u32 _Z13sum_v2_kernelPKfPfii_param_3
)
{
	.reg .pred 	%p<6>;
	.reg .b32 	%r<16>;
	.reg .b32 	%f<10>;
	.reg .b64 	%rd<9>;

	ld.param.u64 	%rd1, [_Z13sum_v2_kernelPKfPfii_param_0];
	ld.param.u64 	%rd2, [_Z13sum_v2_kernelPKfPfii_param_1];
	ld.param.u32 	%r8, [_Z13sum_v2_kernelPKfPfii_param_3];
	mov.u32 	%r1, %tid.x;
	mov.u32 	%r9, %ctaid.x;
	mov.u32 	%r15, %ntid.x;
	mad.lo.s32 	%r3, %r9, %r15, %r1;
	mov.u32 	%r4, %ctaid.y;
	setp.ge.s32 	%p1, %r3, %r8;
	mov.f32 	%f9, 0f00000000;
	@%p1 bra 	$L__BB1_2;
	cvta.to.global.u64 	%rd3, %rd1;
	mad.lo.s32 	%r10, %r8, %r4, %r3;
	mul.wide.s32 	%rd4, %r10, 4;
	add.s64 	%rd5, %rd3, %rd4;
	ld.global.f32 	%f9, [%rd5];
$L__BB1_2:
	shl.b32 	%r11, %r1, 2;
	mov.u32 	%r12, shmem;
	add.s32 	%r5, %r12, %r11;
	st.shared.f32 	[%r5], %f9;
	bar.sync 	0;
	setp.lt.u32 	%p2, %r15, 2;
	@%p2 bra 	$L__BB1_6;
$L__BB1_3:
	shr.u32 	%r7, %r15, 1;
	setp.ge.u32 	%p3, %r1, %r7;
	@%p3 bra 	$L__BB1_5;
	shl.b32 	%r13, %r7, 2;
	add.s32 	%r14, %r5, %r13;
	ld.shared.f32 	%f4, [%r14];
	ld.shared.f32 	%f5, [%r5];
	add.f32 	%f6, %f4, %f5;
	st.shared.f32 	[%r5], %f6;
$L__BB1_5:
	bar.sync 	0;
	setp.gt.u32 	%p4, %r15, 3;
	mov.u32 	%r15, %r7;
	@%p4 bra 	$L__BB1_3;
$L__BB1_6:
	setp.ne.s32 	%p5, %r1, 0;
	@%p5 bra 	$L__BB1_8;
	cvta.to.global.u64 	%rd6, %rd2;
	mul.wide.u32 	%rd7, %r4, 4;
	add.s64 	%rd8, %rd6, %rd7;
	ld.shared.f32 	%f7, [shmem];
	atom.global.add.f32 	%f8, [%rd8], %f7;
$L__BB1_8:
	ret;

}
	// .globl	_Z13sum_v3_kernelPKfPfiii
.visible .entry _Z13sum_v3_kernelPKfPfiii(
	.param .u64 .ptr .align 1 _Z13sum_v3_kernelPKfPfiii_param_0,
	.param .u64 .ptr .align 1 _Z13sum_v3_kernelPKfPfiii_param_1,
	.param .u32 _Z13sum_v3_kernelPKfPfiii_param_2,
	.param .u32 _Z13sum_v3_kernelPKfPfiii_param_3,
	.param .u32 _Z13sum_v3_kernelPKfPfiii_param_4
)
{
	.reg .pred 	%p<35>;
	.reg .b32 	%r<114>;
	.reg .b32 	%f<99>;
	.reg .b64 	%rd<37>;

	ld.param.u64 	%rd3, [_Z13sum_v3_kernelPKfPfiii_param_0];
	ld.param.u64 	%rd2, [_Z13sum_v3_kernelPKfPfiii_param_1];
	ld.param.u32 	%r62, [_Z13sum_v3_kernelPKfPfiii_param_3];
	ld.param.u32 	%r63, [_Z13sum_v3_kernelPKfPfiii_param_4];
	cvta.to.global.u64 	%rd1, %rd3;
	mov.u32 	%r1, %tid.x;
	mov.u32 	%r2, %ctaid.x;
	mov.u32 	%r113, %ntid.x;
	mul.lo.s32 	%r4, %r63, %r2;
	mov.u32 	%r5, %ctaid.y;
	setp.lt.s32 	%p1, %r63, 1;
	mov.f32 	%f78, 0f00000000;
	@%p1 bra 	$L__BB2_41;
	mul.lo.s32 	%r6, %r62, %r5;
	and.b32  	%r7, %r63, 7;
	setp.lt.u32 	%p2, %r63, 8;
	mov.f32 	%f78, 0f00000000;
	mov.b32 	%r111, 0;
	@%p2 bra 	$L__BB2_20;
	and.b32  	%r111, %r63, 2147483640;
	neg.s32 	%r109, %r111;
	add.s32 	%r65, %r1, %r6;
	mad.lo.s32 	%r66, %r113, %r4, %r113;
	add.s32 	%r108, %r65, %r66;
	shl.b32 	%r11, %r113, 3;
	add.s32 	%r67, %r4, 2;
	mad.lo.s32 	%r107, %r113, %r67, %r65;
	add.s32 	%r68, %r4, 3;
	mad.lo.s32 	%r106, %r113, %r68, %r65;
	add.s32 	%r69, %r4, 4;
	mad.lo.s32 	%r105, %r113, %r69, %r65;
	add.s32 	%r70, %r4, 5;
	mad.lo.s32 	%r104, %r113, %r70, %r65;
	add.s32 	%r71, %r4, 6;
	mad.lo.s32 	%r103, %r113, %r71, %r65;
	add.s32 	%r72, %r4, 7;
	mad.lo.s32 	%r102, %r113, %r72, %r65;
	mul.lo.s32 	%r73, %r113, %r2;
	mad.lo.s32 	%r100, %r73, %r63, %r1;
	add.s32 	%r101, %r100, %r6;
	mov.f32 	%f78, 0f00000000;
$L__BB2_3:
	.pragma "nounroll";
	setp.ge.s32 	%p3, %r100, %r62;
	@%p3 bra 	$L__BB2_5;
	mul.wide.s32 	%rd4, %r101, 4;
	add.s64 	%rd5, %rd1, %rd4;
	ld.global.f32 	%f42, [%rd5];
	add.f32 	%f78, %f78, %f42;
$L__BB2_5:
	add.s32 	%r30, %r113, %r100;
	setp.ge.s32 	%p4, %r30, %r62;
	@%p4 bra 	$L__BB2_7;
	mul.wide.s32 	%rd6, %r108, 4;
	add.s64 	%rd7, %rd1, %rd6;
	ld.global.f32 	%f43, [%rd7];
	add.f32 	%f78, %f78, %f43;
$L__BB2_7:
	add.s32 	%r31, %r113, %r30;
	setp.ge.s32 	%p5, %r31, %r62;
	@%p5 bra 	$L__BB2_9;
	mul.wide.s32 	%rd8, %r107, 4;
	add.s64 	%rd9, %rd1, %rd8;
	ld.global.f32 	%f44, [%rd9];
	add.f32 	%f78, %f78, %f44;
$L__BB2_9:
	add.s32 	%r32, %r113, %r31;
	setp.ge.s32 	%p6, %r32, %r62;
	@%p6 bra 	$L__BB2_11;
	mul.wide.s32 	%rd10, %r106, 4;
	add.s64 	%rd11, %rd1, %rd10;
	ld.global.f32 	%f45, [%rd11];
	add.f32 	%f78, %f78, %f45;
$L__BB2_11:
	add.s32 	%r33, %r113, %r32;
	setp.ge.s32 	%p7, %r33, %r62;
	@%p7 bra 	$L__BB2_13;
	mul.wide.s32 	%rd12, %r105, 4;
	add.s64 	%rd13, %rd1, %rd12;
	ld.global.f32 	%f46, [%rd13];
	add.f32 	%f78, %f78, %f46;
$L__BB2_13:
	add.s32 	%r34, %r113, %r33;
	setp.ge.s32 	%p8, %r34, %r62;
	@%p8 bra 	$L__BB2_15;
	mul.wide.s32 	%rd14, %r104, 4;
	add.s64 	%rd15, %rd1, %rd14;
	ld.global.f32 	%f47, [%rd15];
	add.f32 	%f78, %f78, %f47;
$L__BB2_15:
	add.s32 	%r35, %r113, %r34;
	setp.ge.s32 	%p9, %r35, %r62;
	@%p9 bra 	$L__BB2_17;
	mul.wide.s32 	%rd16, %r103, 4;
	add.s64 	%rd17, %rd1, %rd16;
	ld.global.f32 	%f48, [%rd17];
	add.f32 	%f78, %f78, %f48;
$L__BB2_17:
	add.s32 	%r74, %r113, %r35;
	setp.ge.s32 	%p10, %r74, %r62;
	@%p10 bra 	$L__BB2_19;
	mul.wide.s32 	%rd18, %r102, 4;
	add.s64 	%rd19, %rd1, %rd18;
	ld.global.f32 	%f49, [%rd19];
	add.f32 	%f78, %f78, %f49;
$L__BB2_19:
	add.s32 	%r109, %r109, 8;
	add.s32 	%r108, %r108, %r11;
	add.s32 	%r107, %r107, %r11;
	add.s32 	%r106, %r106, %r11;
	add.s32 	%r105, %r105, %r11;
	add.s32 	%r104, %r104, %r11;
	add.s32 	%r103, %r103, %r11;
	add.s32 	%r102, %r102, %r11;
	add.s32 	%r101, %r101, %r11;
	add.s32 	%r100, %r100, %r11;
	setp.ne.s32 	%p11, %r109, 0;
	@%p11 bra 	$L__BB2_3;
$L__BB2_20:
	setp.eq.s32 	%p12, %r7, 0;
	@%p12 bra 	$L__BB2_41;
	and.b32  	%r47, %r63, 3;
	setp.lt.u32 	%p13, %r7, 4;
	@%p13 bra 	$L__BB2_31;
	add.s32 	%r75, %r111, %r4;
	mad.lo.s32 	%r48, %r75, %r113, %r1;
	setp.ge.s32 	%p14, %r48, %r62;
	@%p14 bra 	$L__BB2_24;
	add.s32 	%r76, %r48, %r6;
	mul.wide.s32 	%rd20, %r76, 4;
	add.s64 	%rd21, %rd1, %rd20;
	ld.global.f32 	%f51, [%rd21];
	add.f32 	%f78, %f78, %f51;
$L__BB2_24:
	add.s32 	%r49, %r48, %r113;
	setp.ge.s32 	%p15, %r49, %r62;
	@%p15 bra 	$L__BB2_26;
	add.s32 	%r77, %r49, %r6;
	mul.wide.s32 	%rd22, %r77, 4;
	add.s64 	%rd23, %rd1, %rd22;
	ld.global.f32 	%f52, [%rd23];
	add.f32 	%f78, %f78, %f52;
$L__BB2_26:
	add.s32 	%r50, %r49, %r113;
	setp.ge.s32 	%p16, %r50, %r62;
	@%p16 bra 	$L__BB2_28;
	add.s32 	%r78, %r50, %r6;
	mul.wide.s32 	%rd24, %r78, 4;
	add.s64 	%rd25, %rd1, %rd24;
	ld.global.f32 	%f53, [%rd25];
	add.f32 	%f78, %f78, %f53;
$L__BB2_28:
	add.s32 	%r51, %r50, %r113;
	setp.ge.s32 	%p17, %r51, %r62;
	@%p17 bra 	$L__BB2_30;
	add.s32 	%r79, %r51, %r6;
	mul.wide.s32 	%rd26, %r79, 4;
	add.s64 	%rd27, %rd1, %rd26;
	ld.global.f32 	%f54, [%rd27];
	add.f32 	%f78, %f78, %f54;
$L__BB2_30:
	add.s32 	%r111, %r111, 4;
$L__BB2_31:
	setp.eq.s32 	%p18, %r47, 0;
	@%p18 bra 	$L__BB2_41;
	setp.eq.s32 	%p19, %r47, 1;
	@%p19 bra 	$L__BB2_38;
	add.s32 	%r80, %r111, %r4;
	mad.lo.s32 	%r54, %r80, %r113, %r1;
	setp.ge.s32 	%p20, %r54, %r62;
	@%p20 bra 	$L__BB2_35;
	add.s32 	%r81, %r54, %r6;
	mul.wide.s32 	%rd28, %r81, 4;
	add.s64 	%rd29, %rd1, %rd28;
	ld.global.f32 	%f56, [%rd29];
	add.f32 	%f78, %f78, %f56;
$L__BB2_35:
	add.s32 	%r55, %r54, %r113;
	setp.ge.s32 	%p21, %r55, %r62;
	@%p21 bra 	$L__BB2_37;
	add.s32 	%r82, %r55, %r6;
	mul.wide.s32 	%rd30, %r82, 4;
	add.s64 	%rd31, %rd1, %rd30;
	ld.global.f32 	%f57, [%rd31];
	add.f32 	%f78, %f78, %f57;
$L__BB2_37:
	add.s32 	%r111, %r111, 2;
$L__BB2_38:
	and.b32  	%r83, %r63, 1;
	setp.eq.b32 	%p22, %r83, 1;
	not.pred 	%p23, %p22;
	@%p23 bra 	$L__BB2_41;
	add.s32 	%r84, %r111, %r4;
	mad.lo.s32 	%r58, %r84, %r113, %r1;
	setp.ge.s32 	%p24, %r58, %r62;
	@%p24 bra 	$L__BB2_41;
	add.s32 	%r85, %r58, %r6;
	mul.wide.s32 	%rd32, %r85, 4;
	add.s64 	%rd33, %rd1, %rd32;
	ld.global.f32 	%f58, [%rd33];
	add.f32 	%f78, %f78, %f58;
$L__BB2_41:
	shl.b32 	%r86, %r1, 2;
	mov.u32 	%r87, shmem;
	add.s32 	%r59, %r87, %r86;
	st.shared.f32 	[%r59], %f78;
	bar.sync 	0;
	setp.lt.u32 	%p25, %r113, 66;
	@%p25 bra 	$L__BB2_45;
$L__BB2_42:
	shr.u32 	%r61, %r113, 1;
	setp.ge.u32 	%p26, %r1, %r61;
	@%p26 bra 	$L__BB2_44;
	shl.b32 	%r88, %r61, 2;
	add.s32 	%r89, %r59, %r88;
	ld.shared.f32 	%f59, [%r89];
	ld.shared.f32 	%f60, [%r59];
	add.f32 	%f61, %f59, %f60;
	st.shared.f32 	[%r59], %f61;
$L__BB2_44:
	bar.sync 	0;
	setp.gt.u32 	%p27, %r113, 131;
	mov.u32 	%r113, %r61;
	@%p27 bra 	$L__BB2_42;
$L__BB2_45:
	setp.gt.u32 	%p28, %r1, 31;
	@%p28 bra 	$L__BB2_48;
	ld.shared.f32 	%f62, [%r59];
	ld.shared.f32 	%f63, [%r59+128];
	add.f32 	%f64, %f62, %f63;
	mov.b32 	%r90, %f64;
	shfl.sync.down.b32	%r91|%p29, %r90, 16, 31, -1;
	mov.b32 	%f65, %r91;
	add.f32 	%f66, %f64, %f65;
	mov.b32 	%r92, %f66;
	shfl.sync.down.b32	%r93|%p30, %r92, 8, 31, -1;
	mov.b32 	%f67, %r93;
	add.f32 	%f68, %f66, %f67;
	mov.b32 	%r94, %f68;
	shfl.sync.down.b32	%r95|%p31, %r94, 4, 31, -1;
	mov.b32 	%f69, %r95;
	add.f32 	%f70, %f68, %f69;
	mov.b32 	%r96, %f70;
	shfl.sync.down.b32	%r97|%p32, %r96, 2, 31, -1;
	mov.b32 	%f71, %r97;
	add.f32 	%f72, %f70, %f71;
	mov.b32 	%r98, %f72;
	shfl.sync.down.b32	%r99|%p33, %r98, 1, 31, -1;
	mov.b32 	%f73, %r99;
	add.f32 	%f74, %f72, %f73;
	st.shared.f32 	[%r59], %f74;
	setp.ne.s32 	%p34, %r1, 0;
	@%p34 bra 	$L__BB2_48;
	cvta.to.global.u64 	%rd34, %rd2;
	mul.wide.u32 	%rd35, %r5, 4;
	add.s64 	%rd36, %rd34, %rd35;
	ld.shared.f32 	%f75, [shmem];
	atom.global.add.f32 	%f76, [%rd36], %f75;
$L__BB2_48:
	ret;

}


// ===== COMPILED SASS (sm_100) =====

	.target	sm_100

	.elftype	@"ET_EXEC"


//--------------------- .note.nv.tkinfo           --------------------------
	.section	.note.nv.tkinfo,"",@"SHT_NOTE"
	.sectionflags	@"SHF_NOTE_NV_TKINFO"
	.tkinfo
        /*0018*/ 	.word	0x00000002
        /*0030*/ 	.string	""
        /*0030*/ 	.string	"ptxas"
        /*0030*/ 	.string	"Cuda compilation tools, release 13.0, V13.0.88"
        /*0030*/ 	.string	"Build cuda_13.0.r13.0/compiler.36424714_0"
        /*0030*/ 	.string	"-arch sm_100 -m 64 "



//--------------------- .note.nv.cuinfo           --------------------------
	.section	.note.nv.cuinfo,"",@"SHT_NOTE"
	.sectionflags	@"SHF_NOTE_NV_CUINFO"
        /*0018*/ 	.short	0x0002
        /*001a*/ 	.short	0x0064
        /*001c*/ 	.short	0x0082
	.zero		2


//--------------------- .nv.info                  --------------------------
	.section	.nv.info,"",@"SHT_CUDA_INFO"
	.align	4


	//----- nvinfo : EIATTR_REGCOUNT
	.align		4
        /*0000*/ 	.byte	0x04, 0x2f
        /*0002*/ 	.short	(.L_1 - .L_0)
	.align		4
.L_0:
        /*0004*/ 	.word	index@(_Z13sum_v1_kernelPKfPfii)
        /*0008*/ 	.word	0x0000001c


	//----- nvinfo : EIATTR_FRAME_SIZE
	.align		4
.L_1:
        /*000c*/ 	.byte	0x04, 0x11
        /*000e*/ 	.short	(.L_3 - .L_2)
	.align		4
.L_2:
        /*0010*/ 	.word	index@(_Z13sum_v1_kernelPKfPfii)
        /*0014*/ 	.word	0x00000000


	//----- nvinfo : EIATTR_REGCOUNT
	.align		4
.L_3:
        /*0018*/ 	.byte	0x04, 0x2f
        /*001a*/ 	.short	(.L_5 - .L_4)
	.align		4
.L_4:
        /*001c*/ 	.word	index@(_Z13sum_v2_kernelPKfPfii)
        /*0020*/ 	.word	0x0000000c


	//----- nvinfo : EIATTR_FRAME_SIZE
	.align		4
.L_5:
        /*0024*/ 	.byte	0x04, 0x11
        /*0026*/ 	.short	(.L_7 - .L_6)
	.align		4
.L_6:
        /*0028*/ 	.word	index@(_Z13sum_v2_kernelPKfPfii)
        /*002c*/ 	.word	0x00000000


	//----- nvinfo : EIATTR_REGCOUNT
	.align		4
.L_7:
        /*0030*/ 	.byte	0x04, 0x2f
        /*0032*/ 	.short	(.L_9 - .L_8)
	.align		4
.L_8:
        /*0034*/ 	.word	index@(_Z13sum_v3_kernelPKfPfiii)
        /*0038*/ 	.word	0x0000001f


	//----- nvinfo : EIATTR_FRAME_SIZE
	.align		4
.L_9:
        /*003c*/ 	.byte	0x04, 0x11
        /*003e*/ 	.short	(.L_11 - .L_10)
	.align		4
.L_10:
        /*0040*/ 	.word	index@(_Z13sum_v3_kernelPKfPfiii)
        /*0044*/ 	.word	0x00000000


	//----- nvinfo : EIATTR_MIN_STACK_SIZE
	.align		4
.L_11:
        /*0048*/ 	.byte	0x04, 0x12
        /*004a*/ 	.short	(.L_13 - .L_12)
	.align		4
.L_12:
        /*004c*/ 	.word	index@(_Z13sum_v3_kernelPKfPfiii)
        /*0050*/ 	.word	0x00000000


	//----- nvinfo : EIATTR_MIN_STACK_SIZE
	.align		4
.L_13:
        /*0054*/ 	.byte	0x04, 0x12
        /*0056*/ 	.short	(.L_15 - .L_14)
	.align		4
.L_14:
        /*0058*/ 	.word	index@(_Z13sum_v2_kernelPKfPfii)
        /*005c*/ 	.word	0x00000000


	//----- nvinfo : EIATTR_MIN_STACK_SIZE
	.align		4
.L_15:
        /*0060*/ 	.byte	0x04, 0x12
        /*0062*/ 	.short	(.L_17 - .L_16)
	.align		4
.L_16:
        /*0064*/ 	.word	index@(_Z13sum_v1_kernelPKfPfii)
        /*0068*/ 	.word	0x00000000
.L_17:


//--------------------- .nv.compat                --------------------------
	.section	.nv.compat,"",@"SHT_CUDA_COMPAT_INFO"
	.align	4
        /*0000*/ 	.byte	0x02, 0x09, 0x00, 0x00, 0x02, 0x02, 0x01, 0x00, 0x02, 0x05, 0x05, 0x00, 0x03, 0x07, 0x01, 0x01
        /*0010*/ 	.byte	0x02, 0x03, 0x00, 0x00, 0x02, 0x06, 0x01, 0x00, 0x04, 0x0b, 0x08, 0x00, 0x09, 0x00, 0x00, 0x00
        /*0020*/ 	.byte	0x00, 0x00, 0x00, 0x00


//--------------------- .nv.info._Z13sum_v3_kernelPKfPfiii --------------------------
	.section	.nv.info._Z13sum_v3_kernelPKfPfiii,"",@"SHT_CUDA_INFO"
	.sectionflags	@""
	.align	4


	//----- nvinfo : EIATTR_CUDA_API_VERSION
	.align		4
        /*0000*/ 	.byte	0x04, 0x37
        /*0002*/ 	.short	(.L_19 - .L_18)
.L_18:
        /*0004*/ 	.word	0x00000082


	//----- nvinfo : EIATTR_KPARAM_INFO
	.align		4
.L_19:
        /*0008*/ 	.byte	0x04, 0x17
        /*000a*/ 	.short	(.L_21 - .L_20)
.L_20:
        /*000c*/ 	.word	0x00000000
        /*0010*/ 	.short	0x0004
        /*0012*/ 	.short	0x0018
        /*0014*/ 	.byte	0x00, 0xf0, 0x11, 0x00


	//----- nvinfo : EIATTR_KPARAM_INFO
	.align		4
.L_21:
        /*0018*/ 	.byte	0x04, 0x17
        /*001a*/ 	.short	(.L_23 - .L_22)
.L_22:
        /*001c*/ 	.word	0x00000000
        /*0020*/ 	.short	0x0003
        /*0022*/ 	.short	0x0014
        /*0024*/ 	.byte	0x00, 0xf0, 0x11, 0x00


	//----- nvinfo : EIATTR_KPARAM_INFO
	.align		4
.L_23:
        /*0028*/ 	.byte	0x04, 0x17
        /*002a*/ 	.short	(.L_25 - .L_24)
.L_24:
        /*002c*/ 	.word	0x00000000
        /*0030*/ 	.short	0x0002
        /*0032*/ 	.short	0x0010
        /*0034*/ 	.byte	0x00, 0xf0, 0x11, 0x00


	//----- nvinfo : EIATTR_KPARAM_INFO
	.align		4
.L_25:
        /*0038*/ 	.byte	0x04, 0x17
        /*003a*/ 	.short	(.L_27 - .L_26)
.L_26:
        /*003c*/ 	.word	0x00000000
        /*0040*/ 	.short	0x0001
        /*0042*/ 	.short	0x0008
        /*0044*/ 	.byte	0x00, 0xf5, 0x21, 0x00


	//----- nvinfo : EIATTR_KPARAM_INFO
	.align		4
.L_27:
        /*0048*/ 	.byte	0x04, 0x17
        /*004a*/ 	.short	(.L_29 - .L_28)
.L_28:
        /*004c*/ 	.word	0x00000000
        /*0050*/ 	.short	0x0000
        /*0052*/ 	.short	0x0000
        /*0054*/ 	.byte	0x00, 0xf5, 0x21, 0x00


	//----- nvinfo : EIATTR_SPARSE_MMA_MASK
	.align		4
.L_29:
        /*0058*/ 	.byte	0x03, 0x50
        /*005a*/ 	.short	0x0000


	//----- nvinfo : EIATTR_MAXREG_COUNT
	.align		4
        /*005c*/ 	.byte	0x03, 0x1b
        /*005e*/ 	.short	0x00ff


	//----- nvinfo : EIATTR_NUM_BARRIERS
	.align		4
        /*0060*/ 	.byte	0x02, 0x4c
        /*0062*/ 	.byte	0x01
	.zero		1


	//----- nvinfo : EIATTR_MERCURY_ISA_VERSION
	.align		4
        /*0064*/ 	.byte	0x03, 0x5f
        /*0066*/ 	.short	0x0101


	//----- nvinfo : EIATTR_COOP_GROUP_MASK_REGIDS
	.align		4
        /*0068*/ 	.byte	0x04, 0x29
        /*006a*/ 	.short	(.L_31 - .L_30)


	//   ....[0]....
.L_30:
        /*006c*/ 	.word	0xffffffff


	//   ....[1]....
        /*0070*/ 	.word	0xffffffff


	//   ....[2]....
        /*0074*/ 	.word	0xffffffff


	//   ....[3]....
        /*0078*/ 	.word	0xffffffff


	//   ....[4]....
        /*007c*/ 	.word	0xffffffff


	//----- nvinfo : EIATTR_COOP_GROUP_INSTR_OFFSETS
	.align		4
.L_31:
        /*0080*/ 	.byte	0x04, 0x28
        /*0082*/ 	.short	(.L_33 - .L_32)


	//   ....[0]....
.L_32:
        /*0084*/ 	.word	0x00000c80


	//   ....[1]....
        /*0088*/ 	.word	0x00000ca0


	//   ....[2]....
        /*008c*/ 	.word	0x00000cc0


	//   ....[3]....
        /*0090*/ 	.word	0x00000ce0


	//   ....[4]....
        /*0094*/ 	.word	0x00000d00


	//----- nvinfo : EIATTR_VRC_CTA_INIT_COUNT
	.align		4
.L_33:
        /*0098*/ 	.byte	0x02, 0x4a
	.zero		1
	.zero		1


	//----- nvinfo : EIATTR_EXIT_INSTR_OFFSETS
	.align		4
        /*009c*/ 	.byte	0x04, 0x1c
        /*009e*/ 	.short	(.L_35 - .L_34)


	//   ....[0]....
.L_34:
        /*00a0*/ 	.word	0x00000c30


	//   ....[1]....
        /*00a4*/ 	.word	0x00000d30


	//   ....[2]....
        /*00a8*/ 	.word	0x00000db0


	//----- nvinfo : EIATTR_CRS_STACK_SIZE
	.align		4
.L_35:
        /*00ac*/ 	.byte	0x04, 0x1e
        /*00ae*/ 	.short	(.L_37 - .L_36)
.L_36:
        /*00b0*/ 	.word	0x00000000


	//----- nvinfo : EIATTR_CBANK_PARAM_SIZE
	.align		4
.L_37:
        /*00b4*/ 	.byte	0x03, 0x19
        /*00b6*/ 	.short	0x001c


	//----- nvinfo : EIATTR_PARAM_CBANK
	.align		4
        /*00b8*/ 	.byte	0x04, 0x0a
        /*00ba*/ 	.short	(.L_39 - .L_38)
	.align		4
.L_38:
        /*00bc*/ 	.word	index@(.nv.constant0._Z13sum_v3_kernelPKfPfiii)
        /*00c0*/ 	.short	0x0380
        /*00c2*/ 	.short	0x001c


	//----- nvinfo : EIATTR_SW_WAR
	.align		4
.L_39:
        /*00c4*/ 	.byte	0x04, 0x36
        /*00c6*/ 	.short	(.L_41 - .L_40)
.L_40:
        /*00c8*/ 	.word	0x00000008
.L_41:


//--------------------- .nv.info._Z13sum_v2_kernelPKfPfii --------------------------
	.section	.nv.info._Z13sum_v2_kernelPKfPfii,"",@"SHT_CUDA_INFO"
	.sectionflags	@""
	.align	4


	//----- nvinfo : EIATTR_CUDA_API_VERSION
	.align		4
        /*0000*/ 	.byte	0x04, 0x37
        /*0002*/ 	.short	(.L_43 - .L_42)
.L_42:
        /*0004*/ 	.word	0x00000082


	//----- nvinfo : EIATTR_KPARAM_INFO
	.align		4
.L_43:
        /*0008*/ 	.byte	0x04, 0x17
        /*000a*/ 	.short	(.L_45 - .L_44)
.L_44:
        /*000c*/ 	.word	0x00000000
        /*0010*/ 	.short	0x0003
        /*0012*/ 	.short	0x0014
        /*0014*/ 	.byte	0x00, 0xf0, 0x11, 0x00


	//----- nvinfo : EIATTR_KPARAM_INFO
	.align		4
.L_45:
        /*0018*/ 	.byte	0x04, 0x17
        /*001a*/ 	.short	(.L_47 - .L_46)
.L_46:
        /*001c*/ 	.word	0x00000000
        /*0020*/ 	.short	0x0002
        /*0022*/ 	.short	0x0010
        /*0024*/ 	.byte	0x00, 0xf0, 0x11, 0x00


	//----- nvinfo : EIATTR_KPARAM_INFO
	.align		4
.L_47:
        /*0028*/ 	.byte	0x04, 0x17
        /*002a*/ 	.short	(.L_49 - .L_48)
.L_48:
        /*002c*/ 	.word	0x00000000
        /*0030*/ 	.short	0x0001
        /*0032*/ 	.short	0x0008
        /*0034*/ 	.byte	0x00, 0xf5, 0x21, 0x00


	//----- nvinfo : EIATTR_KPARAM_INFO
	.align		4
.L_49:
        /*0038*/ 	.byte	0x04, 0x17
        /*003a*/ 	.short	(.L_51 - .L_50)
.L_50:
        /*003c*/ 	.word	0x00000000
        /*0040*/ 	.short	0x0000
        /*0042*/ 	.short	0x0000
        /*0044*/ 	.byte	0x00, 0xf5, 0x21, 0x00


	//----- nvinfo : EIATTR_SPARSE_MMA_MASK
	.align		4
.L_51:
        /*0048*/ 	.byte	0x03, 0x50
        /*004a*/ 	.short	0x0000


	//----- nvinfo : EIATTR_MAXREG_COUNT
	.align		4
        /*004c*/ 	.byte	0x03, 0x1b
        /*004e*/ 	.short	0x00ff


	//----- nvinfo : EIATTR_NUM_BARRIERS
	.align		4
        /*0050*/ 	.byte	0x02, 0x4c
        /*0052*/ 	.byte	0x01
	.zero		1


	//----- nvinfo : EIATTR_MERCURY_ISA_VERSION
	.align		4
        /*0054*/ 	.byte	0x03, 0x5f
        /*0056*/ 	.short	0x0101


	//----- nvinfo : EIATTR_VRC_CTA_INIT_COUNT
	.align		4
        /*0058*/ 	.byte	0x02, 0x4a
	.zero		1
	.zero		1


	//----- nvinfo : EIATTR_EXIT_INSTR_OFFSETS
	.align		4
        /*005c*/ 	.byte	0x04, 0x1c
        /*005e*/ 	.short	(.L_53 - .L_52)


	//   ....[0]....
.L_52:
        /*0060*/ 	.word	0x00000220


	//   ....[1]....
        /*0064*/ 	.word	0x000002a0


	//----- nvinfo : EIATTR_CBANK_PARAM_SIZE
	.align		4
.L_53:
        /*0068*/ 	.byte	0x03, 0x19
        /*006a*/ 	.short	0x0018


	//----- nvinfo : EIATTR_PARAM_CBANK
	.align		4
        /*006c*/ 	.byte	0x04, 0x0a
        /*006e*/ 	.short	(.L_55 - .L_54)
	.align		4
.L_54:
        /*0070*/ 	.word	index@(.nv.constant0._Z13sum_v2_kernelPKfPfii)
        /*0074*/ 	.short	0x0380
        /*0076*/ 	.short	0x0018


	//----- nvinfo : EIATTR_SW_WAR
	.align		4
.L_55:
        /*0078*/ 	.byte	0x04, 0x36
        /*007a*/ 	.short	(.L_57 - .L_56)
.L_56:
        /*007c*/ 	.word	0x00000008
.L_57:


//--------------------- .nv.info._Z13sum_v1_kernelPKfPfii --------------------------
	.section	.nv.info._Z13sum_v1_kernelPKfPfii,"",@"SHT_CUDA_INFO"
	.sectionflags	@""
	.align	4


	//----- nvinfo : EIATTR_CUDA_API_VERSION
	.align		4
        /*0000*/ 	.byte	0x04, 0x37
        /*0002*/ 	.short	(.L_59 - .L_58)
.L_58:
        /*0004*/ 	.word	0x00000082


	//----- nvinfo : EIATTR_KPARAM_INFO
	.align		4
.L_59:
        /*0008*/ 	.byte	0x04, 0x17
        /*000a*/ 	.short	(.L_61 - .L_60)
.L_60:
        /*000c*/ 	.word	0x00000000
        /*0010*/ 	.short	0x0003
        /*0012*/ 	.short	0x0014
        /*0014*/ 	.byte	0x00, 0xf0, 0x11, 0x00


	//----- nvinfo : EIATTR_KPARAM_INFO
	.align		4
.L_61:
        /*0018*/ 	.byte	0x04, 0x17
        /*001a*/ 	.short	(.L_63 - .L_62)
.L_62:
        /*001c*/ 	.word	0x00000000
        /*0020*/ 	.short	0x0002
        /*0022*/ 	.short	0x0010
        /*0024*/ 	.byte	0x00, 0xf0, 0x11, 0x00


	//----- nvinfo : EIATTR_KPARAM_INFO
	.align		4
.L_63:
        /*0028*/ 	.byte	0x04, 0x17
        /*002a*/ 	.short	(.L_65 - .L_64)
.L_64:
        /*002c*/ 	.word	0x00000000
        /*0030*/ 	.short	0x0001
        /*0032*/ 	.short	0x0008
        /*0034*/ 	.byte	0x00, 0xf5, 0x21, 0x00


	//----- nvinfo : EIATTR_KPARAM_INFO
	.align		4
.L_65:
        /*0038*/ 	.byte	0x04, 0x17
        /*003a*/ 	.short	(.L_67 - .L_66)
.L_66:
        /*003c*/ 	.word	0x00000000
        /*0040*/ 	.short	0x0000
        /*0042*/ 	.short	0x0000
        /*0044*/ 	.byte	0x00, 0xf5, 0x21, 0x00


	//----- nvinfo : EIATTR_SPARSE_MMA_MASK
	.align		4
.L_67:
        /*0048*/ 	.byte	0x03, 0x50
        /*004a*/ 	.short	0x0000


	//----- nvinfo : EIATTR_MAXREG_COUNT
	.align		4
        /*004c*/ 	.byte	0x03, 0x1b
        /*004e*/ 	.short	0x00ff


	//----- nvinfo : EIATTR_MERCURY_ISA_VERSION
	.align		4
        /*0050*/ 	.byte	0x03, 0x5f
        /*0052*/ 	.short	0x0101


	//----- nvinfo : EIATTR_VRC_CTA_INIT_COUNT
	.align		4
        /*0054*/ 	.byte	0x02, 0x4a
	.zero		1
	.zero		1


	//----- nvinfo : EIATTR_EXIT_INSTR_OFFSETS
	.align		4
        /*0058*/ 	.byte	0x04, 0x1c
        /*005a*/ 	.short	(.L_69 - .L_68)


	//   ....[0]....
.L_68:
        /*005c*/ 	.word	0x00000070


	//   ....[1]....
        /*0060*/ 	.word	0x00000d30


	//----- nvinfo : EIATTR_CBANK_PARAM_SIZE
	.align		4
.L_69:
        /*0064*/ 	.byte	0x03, 0x19
        /*0066*/ 	.short	0x0018


	//----- nvinfo : EIATTR_PARAM_CBANK
	.align		4
        /*0068*/ 	.byte	0x04, 0x0a
        /*006a*/ 	.short	(.L_71 - .L_70)
	.align		4
.L_70:
        /*006c*/ 	.word	index@(.nv.constant0._Z13sum_v1_kernelPKfPfii)
        /*0070*/ 	.short	0x0380
        /*0072*/ 	.short	0x0018


	//----- nvinfo : EIATTR_SW_WAR
	.align		4
.L_71:
        /*0074*/ 	.byte	0x04, 0x36
        /*0076*/ 	.short	(.L_73 - .L_72)
.L_72:
        /*0078*/ 	.word	0x00000008
.L_73:


//--------------------- .nv.callgraph             --------------------------
	.section	.nv.callgraph,"",@"SHT_CUDA_CALLGRAPH"
	.align	4
	.sectionentsize	8
	.align		4
        /*0000*/ 	.word	0x00000000
	.align		4
        /*0004*/ 	.word	0xffffffff
	.align		4
        /*0008*/ 	.word	0x00000000
	.align		4
        /*000c*/ 	.word	0xfffffffe
	.align		4
        /*0010*/ 	.word	0x00000000
	.align		4
        /*0014*/ 	.word	0xfffffffd
	.align		4
        /*0018*/ 	.word	0x00000000
	.align		4
        /*001c*/ 	.word	0xfffffffc


//--------------------- .text._Z13sum_v3_kernelPKfPfiii --------------------------
	.section	.text._Z13sum_v3_kernelPKfPfiii,"ax",@progbits
	.align	128
        .global         _Z13sum_v3_kernelPKfPfiii
        .type           _Z13sum_v3_kernelPKfPfiii,@function
        .size           _Z13sum_v3_kernelPKfPfiii,(.L_x_19 - _Z13sum_v3_kernelPKfPfiii)
        .other          _Z13sum_v3_kernelPKfPfiii,@"STO_CUDA_ENTRY STV_DEFAULT"
_Z13sum_v3_kernelPKfPfiii:
.text._Z13sum_v3_kernelPKfPfiii:
[----:B------:R-:W-:Y:S01]  /*0000*/  LDC R1, c[0x0][0x37c] ;  /* 0x0000df00ff017b82 */ /* 0x000fe20000000800 */
[----:B------:R-:W0:Y:S01]  /*0010*/  LDCU UR5, c[0x0][0x398] ;  /* 0x00007300ff0577ac */ /* 0x000e220008000800 */
[----:B------:R-:W1:Y:S01]  /*0020*/  S2R R7, SR_TID.X ;  /* 0x0000000000077919 */ /* 0x000e620000002100 */
[----:B------:R-:W-:Y:S01]  /*0030*/  HFMA2 R2, -RZ, RZ, 0, 0 ;  /* 0x00000000ff027431 */ /* 0x000fe200000001ff */
[----:B------:R-:W2:Y:S01]  /*0040*/  LDCU UR4, c[0x0][0x360] ;  /* 0x00006c00ff0477ac */ /* 0x000ea20008000800 */
[----:B------:R-:W3:Y:S01]  /*0050*/  S2R R0, SR_CTAID.Y ;  /* 0x0000000000007919 */ /* 0x000ee20000002600 */
[----:B------:R-:W4:Y:S01]  /*0060*/  LDCU.64 UR8, c[0x0][0x358] ;  /* 0x00006b00ff0877ac */ /* 0x000f220008000a00 */
[----:B0-----:R-:W-:Y:S01]  /*0070*/  UISETP.GE.AND UP0, UPT, UR5, 0x1, UPT ;  /* 0x000000010500788c */ /* 0x001fe2000bf06270 */
[----:B--2---:R-:W-:-:S08]  /*0080*/  MOV R3, UR4 ;  /* 0x0000000400037c02 */ /* 0x004fd00008000f00 */
[----:B----4-:R-:W-:Y:S05]  /*0090*/  BRA.U !UP0, `(.L_x_0) ;  /* 0x0000000908907547 */ /* 0x010fea000b800000 */
[----:B------:R-:W0:Y:S01]  /*00a0*/  S2R R28, SR_CTAID.X ;  /* 0x00000000001c7919 */ /* 0x000e220000002500 */
[----:B------:R-:W2:Y:S01]  /*00b0*/  LDCU UR4, c[0x0][0x398] ;  /* 0x00007300ff0477ac */ /* 0x000ea20008000800 */
[----:B------:R-:W-:Y:S01]  /*00c0*/  MOV R2, RZ ;  /* 0x000000ff00027202 */ /* 0x000fe20000000f00 */
[----:B------:R-:W-:Y:S02]  /*00d0*/  UISETP.GE.U32.AND UP1, UPT, UR5, 0x8, UPT ;  /* 0x000000080500788c */ /* 0x000fe4000bf26070 */
[----:B--2---:R-:W-:-:S03]  /*00e0*/  ULOP3.LUT UR6, UR4, 0x7, URZ, 0xc0, !UPT ;  /* 0x0000000704067892 */ /* 0x004fc6000f8ec0ff */
[----:B------:R-:W-:Y:S01]  /*00f0*/  UMOV UR4, URZ ;  /* 0x000000ff00047c82 */ /* 0x000fe20008000000 */
[----:B------:R-:W-:Y:S01]  /*0100*/  UISETP.NE.AND UP0, UPT, UR6, URZ, UPT ;  /* 0x000000ff0600728c */ /* 0x000fe2000bf05270 */
[----:B0-----:R-:W-:Y:S02]  /*0110*/  IMAD R4, R28, UR5, RZ ;  /* 0x000000051c047c24 */ /* 0x001fe4000f8e02ff */
[----:B------:R-:W-:Y:S08]  /*0120*/  BRA.U !UP1, `(.L_x_1) ;  /* 0x0000000509487547 */ /* 0x000ff0000b800000 */
[----:B------:R-:W3:Y:S01]  /*0130*/  LDCU UR7, c[0x0][0x394] ;  /* 0x00007280ff0777ac */ /* 0x000ee20008000800 */
[----:B------:R-:W-:Y:S01]  /*0140*/  IMAD R28, R3, R28, RZ ;  /* 0x0000001c031c7224 */ /* 0x000fe200078e02ff */
[C---:B------:R-:W-:Y:S01]  /*0150*/  IADD3 R6, PT, PT, R4.reuse, 0x2, RZ ;  /* 0x0000000204067810 */ /* 0x040fe20007ffe0ff */
[C---:B------:R-:W-:Y:S01]  /*0160*/  IMAD R5, R4.reuse, R3, R3 ;  /* 0x0000000304057224 */ /* 0x040fe200078e0203 */
[----:B------:R-:W-:Y:S01]  /*0170*/  IADD3 R8, PT, PT, R4, 0x3, RZ ;  /* 0x0000000304087810 */ /* 0x000fe20007ffe0ff */
[--C-:B-1----:R-:W-:Y:S01]  /*0180*/  IMAD R28, R28, UR5, R7.reuse ;  /* 0x000000051c1c7c24 */ /* 0x102fe2000f8e0207 */
[C---:B------:R-:W-:Y:S01]  /*0190*/  IADD3 R10, PT, PT, R4.reuse, 0x4, RZ ;  /* 0x00000004040a7810 */ /* 0x040fe20007ffe0ff */
[----:B------:R-:W-:Y:S01]  /*01a0*/  ULOP3.LUT UR4, UR5, 0x7ffffff8, URZ, 0xc0, !UPT ;  /* 0x7ffffff805047892 */ /* 0x000fe2000f8ec0ff */
[C---:B------:R-:W-:Y:S01]  /*01b0*/  IADD3 R9, PT, PT, R4.reuse, 0x6, RZ ;  /* 0x0000000604097810 */ /* 0x040fe20007ffe0ff */
[----:B------:R-:W0:Y:S01]  /*01c0*/  LDCU UR10, c[0x0][0x394] ;  /* 0x00007280ff0a77ac */ /* 0x000e220008000800 */
[----:B------:R-:W-:Y:S01]  /*01d0*/  IADD3 R11, PT, PT, R4, 0x7, RZ ;  /* 0x00000007040b7810 */ /* 0x000fe20007ffe0ff */
[----:B------:R-:W-:Y:S01]  /*01e0*/  UIADD3 UR5, UPT, UPT, -UR4, URZ, URZ ;  /* 0x000000ff04057290 */ /* 0x000fe2000fffe1ff */
[----:B---3--:R-:W-:Y:S01]  /*01f0*/  IMAD R2, R0, UR7, R7 ;  /* 0x0000000700027c24 */ /* 0x008fe2000f8e0207 */
[----:B------:R-:W-:Y:S01]  /*0200*/  IADD3 R7, PT, PT, R4, 0x5, RZ ;  /* 0x0000000504077810 */ /* 0x000fe20007ffe0ff */
[----:B------:R-:W-:-:S02]  /*0210*/  IMAD R26, R0, UR7, R28 ;  /* 0x00000007001a7c24 */ /* 0x000fc4000f8e021c */
[C-C-:B------:R-:W-:Y:S01]  /*0220*/  IMAD R6, R3.reuse, R6, R2.reuse ;  /* 0x0000000603067224 */ /* 0x140fe200078e0202 */
[----:B------:R-:W-:Y:S01]  /*0230*/  IADD3 R24, PT, PT, R2, R5, RZ ;  /* 0x0000000502187210 */ /* 0x000fe20007ffe0ff */
[C-C-:B------:R-:W-:Y:S02]  /*0240*/  IMAD R8, R3.reuse, R8, R2.reuse ;  /* 0x0000000803087224 */ /* 0x140fe400078e0202 */
[C-C-:B------:R-:W-:Y:S02]  /*0250*/  IMAD R10, R3.reuse, R10, R2.reuse ;  /* 0x0000000a030a7224 */ /* 0x140fe400078e0202 */
[C-C-:B------:R-:W-:Y:S02]  /*0260*/  IMAD R7, R3.reuse, R7, R2.reuse ;  /* 0x0000000703077224 */ /* 0x140fe400078e0202 */
[C-C-:B------:R-:W-:Y:S02]  /*0270*/  IMAD R9, R3.reuse, R9, R2.reuse ;  /* 0x0000000903097224 */ /* 0x140fe400078e0202 */
[----:B------:R-:W-:Y:S01]  /*0280*/  IMAD R11, R3, R11, R2 ;  /* 0x0000000b030b7224 */ /* 0x000fe200078e0202 */
[----:B0-----:R-:W-:-:S07]  /*0290*/  MOV R2, RZ ;  /* 0x000000ff00027202 */ /* 0x001fce0000000f00 */
.L_x_2:
[----:B------:R-:W-:-:S13]  /*02a0*/  ISETP.GE.AND P6, PT, R28, UR10, PT ;  /* 0x0000000a1c007c0c */ /* 0x000fda000bfc6270 */
[----:B------:R-:W0:Y:S02]  /*02b0*/  @!P6 LDC.64 R12, c[0x0][0x380] ;  /* 0x0000e000ff0ceb82 */ /* 0x000e240000000a00 */
[----:B0-----:R-:W-:-:S06]  /*02c0*/  @!P6 IMAD.WIDE R12, R26, 0x4, R12 ;  /* 0x000000041a0ce825 */ /* 0x001fcc00078e020c */
[----:B------:R0:W2:Y:S01]  /*02d0*/  @!P6 LDG.E R13, desc[UR8][R12.64] ;  /* 0x000000080c0de981 */ /* 0x0000a2000c1e1900 */
[----:B------:R-:W-:-:S04]  /*02e0*/  IADD3 R14, PT, PT, R3, R28, RZ ;  /* 0x0000001c030e7210 */ /* 0x000fc80007ffe0ff */
[----:B------:R-:W-:Y:S02]  /*02f0*/  ISETP.GE.AND P5, PT, R14, UR10, PT ;  /* 0x0000000a0e007c0c */ /* 0x000fe4000bfa6270 */
[----:B------:R-:W-:-:S04]  /*0300*/  IADD3 R14, PT, PT, R3, R14, RZ ;  /* 0x0000000e030e7210 */ /* 0x000fc80007ffe0ff */
[C---:B------:R-:W-:Y:S02]  /*0310*/  IADD3 R16, PT, PT, R3.reuse, R14, RZ ;  /* 0x0000000e03107210 */ /* 0x040fe40007ffe0ff */
[----:B------:R-:W-:Y:S02]  /*0320*/  ISETP.GE.AND P4, PT, R14, UR10, PT ;  /* 0x0000000a0e007c0c */ /* 0x000fe4000bf86270 */
[----:B------:R-:W-:Y:S02]  /*0330*/  ISETP.GE.AND P3, PT, R16, UR10, PT ;  /* 0x0000000a10007c0c */ /* 0x000fe4000bf66270 */
[C---:B------:R-:W-:Y:S01]  /*0340*/  IADD3 R16, PT, PT, R3.reuse, R16, RZ ;  /* 0x0000001003107210 */ /* 0x040fe20007ffe0ff */
[----:B------:R-:W1:Y:S03]  /*0350*/  @!P5 LDC.64 R14, c[0x0][0x380] ;  /* 0x0000e000ff0edb82 */ /* 0x000e660000000a00 */
[----:B------:R-:W-:-:S02]  /*0360*/  IADD3 R18, PT, PT, R3, R16, RZ ;  /* 0x0000001003127210 */ /* 0x000fc40007ffe0ff */
[----:B------:R-:W-:Y:S02]  /*0370*/  ISETP.GE.AND P2, PT, R16, UR10, PT ;  /* 0x0000000a10007c0c */ /* 0x000fe4000bf46270 */
[C---:B0-----:R-:W-:Y:S01]  /*0380*/  IADD3 R12, PT, PT, R3.reuse, R18, RZ ;  /* 0x00000012030c7210 */ /* 0x041fe20007ffe0ff */
[----:B------:R-:W0:Y:S01]  /*0390*/  @!P4 LDC.64 R22, c[0x0][0x380] ;  /* 0x0000e000ff16cb82 */ /* 0x000e220000000a00 */
[----:B------:R-:W-:Y:S02]  /*03a0*/  ISETP.GE.AND P1, PT, R18, UR10, PT ;  /* 0x0000000a12007c0c */ /* 0x000fe4000bf26270 */
[----:B------:R-:W-:Y:S02]  /*03b0*/  ISETP.GE.AND P0, PT, R12, UR10, PT ;  /* 0x0000000a0c007c0c */ /* 0x000fe4000bf06270 */
[----:B------:R-:W-:-:S03]  /*03c0*/  IADD3 R5, PT, PT, R3, R12, RZ ;  /* 0x0000000c03057210 */ /* 0x000fc60007ffe0ff */
[----:B------:R-:W3:Y:S08]  /*03d0*/  @!P3 LDC.64 R20, c[0x0][0x380] ;  /* 0x0000e000ff14bb82 */ /* 0x000ef00000000a00 */
[----:B------:R-:W4:Y:S01]  /*03e0*/  @!P2 LDC.64 R18, c[0x0][0x380] ;  /* 0x0000e000ff12ab82 */ /* 0x000f220000000a00 */
[----:B-1----:R-:W-:-:S07]  /*03f0*/  @!P5 IMAD.WIDE R14, R24, 0x4, R14 ;  /* 0x00000004180ed825 */ /* 0x002fce00078e020e */
[----:B------:R-:W1:Y:S01]  /*0400*/  @!P0 LDC.64 R16, c[0x0][0x380] ;  /* 0x0000e000ff108b82 */ /* 0x000e620000000a00 */
[----:B0-----:R-:W-:-:S06]  /*0410*/  @!P4 IMAD.WIDE R22, R6, 0x4, R22 ;  /* 0x000000040616c825 */ /* 0x001fcc00078e0216 */
[----:B------:R-:W5:Y:S01]  /*0420*/  @!P4 LDG.E R23, desc[UR8][R22.64] ;  /* 0x000000081617c981 */ /* 0x000f62000c1e1900 */
[----:B---3--:R-:W-:-:S06]  /*0430*/  @!P3 IMAD.WIDE R20, R8, 0x4, R20 ;  /* 0x000000040814b825 */ /* 0x008fcc00078e0214 */
[----:B------:R-:W3:Y:S01]  /*0440*/  @!P3 LDG.E R21, desc[UR8][R20.64] ;  /* 0x000000081415b981 */ /* 0x000ee2000c1e1900 */
[----:B----4-:R-:W-:-:S06]  /*0450*/  @!P2 IMAD.WIDE R18, R10, 0x4, R18 ;  /* 0x000000040a12a825 */ /* 0x010fcc00078e0212 */
[----:B------:R-:W4:Y:S01]  /*0460*/  @!P2 LDG.E R19, desc[UR8][R18.64] ;  /* 0x000000081213a981 */ /* 0x000f22000c1e1900 */
[----:B-1----:R-:W-:-:S06]  /*0470*/  @!P0 IMAD.WIDE R16, R9, 0x4, R16 ;  /* 0x0000000409108825 */ /* 0x002fcc00078e0210 */
[----:B------:R-:W4:Y:S01]  /*0480*/  @!P0 LDG.E R17, desc[UR8][R16.64] ;  /* 0x0000000810118981 */ /* 0x000f22000c1e1900 */
[----:B--2---:R-:W-:Y:S01]  /*0490*/  @!P6 FADD R2, R2, R13 ;  /* 0x0000000d0202e221 */ /* 0x004fe20000000000 */
[----:B------:R-:W-:Y:S01]  /*04a0*/  ISETP.GE.AND P6, PT, R5, UR10, PT ;  /* 0x0000000a05007c0c */ /* 0x000fe2000bfc6270 */
[----:B------:R-:W0:Y:S01]  /*04b0*/  @!P1 LDC.64 R12, c[0x0][0x380] ;  /* 0x0000e000ff0c9b82 */ /* 0x000e220000000a00 */
[----:B------:R1:W2:Y:S11]  /*04c0*/  @!P5 LDG.E R5, desc[UR8][R14.64] ;  /* 0x000000080e05d981 */ /* 0x0002b6000c1e1900 */
[----:B-1----:R-:W1:Y:S01]  /*04d0*/  @!P6 LDC.64 R14, c[0x0][0x380] ;  /* 0x0000e000ff0eeb82 */ /* 0x002e620000000a00 */
[----:B0-----:R-:W-:-:S06]  /*04e0*/  @!P1 IMAD.WIDE R12, R7, 0x4, R12 ;  /* 0x00000004070c9825 */ /* 0x001fcc00078e020c */
[----:B------:R-:W4:Y:S01]  /*04f0*/  @!P1 LDG.E R13, desc[UR8][R12.64] ;  /* 0x000000080c0d9981 */ /* 0x000f22000c1e1900 */
[----:B-1----:R-:W-:-:S06]  /*0500*/  @!P6 IMAD.WIDE R14, R11, 0x4, R14 ;  /* 0x000000040b0ee825 */ /* 0x002fcc00078e020e */
[----:B------:R-:W4:Y:S01]  /*0510*/  @!P6 LDG.E R15, desc[UR8][R14.64] ;  /* 0x000000080e0fe981 */ /* 0x000f22000c1e1900 */
[----:B------:R-:W-:-:S04]  /*0520*/  UIADD3 UR5, UPT, UPT, UR5, 0x8, URZ ;  /* 0x0000000805057890 */ /* 0x000fc8000fffe0ff */
[----:B------:R-:W-:Y:S01]  /*0530*/  UISETP.NE.AND UP1, UPT, UR5, URZ, UPT ;  /* 0x000000ff0500728c */ /* 0x000fe2000bf25270 */
[C---:B------:R-:W-:Y:S02]  /*0540*/  LEA R28, R3.reuse, R28, 0x3 ;  /* 0x0000001c031c7211 */ /* 0x040fe400078e18ff */
[C---:B------:R-:W-:Y:S02]  /*0550*/  LEA R26, R3.reuse, R26, 0x3 ;  /* 0x0000001a031a7211 */ /* 0x040fe400078e18ff */
[C---:B------:R-:W-:Y:S02]  /*0560*/  LEA R24, R3.reuse, R24, 0x3 ;  /* 0x0000001803187211 */ /* 0x040fe400078e18ff */
[C---:B------:R-:W-:Y:S02]  /*0570*/  LEA R6, R3.reuse, R6, 0x3 ;  /* 0x0000000603067211 */ /* 0x040fe400078e18ff */
[C---:B------:R-:W-:Y:S02]  /*0580*/  LEA R8, R3.reuse, R8, 0x3 ;  /* 0x0000000803087211 */ /* 0x040fe400078e18ff */
[----:B------:R-:W-:-:S02]  /*0590*/  LEA R10, R3, R10, 0x3 ;  /* 0x0000000a030a7211 */ /* 0x000fc400078e18ff */
[C---:B------:R-:W-:Y:S02]  /*05a0*/  LEA R7, R3.reuse, R7, 0x3 ;  /* 0x0000000703077211 */ /* 0x040fe400078e18ff */
[C---:B------:R-:W-:Y:S02]  /*05b0*/  LEA R9, R3.reuse, R9, 0x3 ;  /* 0x0000000903097211 */ /* 0x040fe400078e18ff */
[----:B------:R-:W-:Y:S01]  /*05c0*/  LEA R11, R3, R11, 0x3 ;  /* 0x0000000b030b7211 */ /* 0x000fe200078e18ff */
[----:B--2---:R-:W-:-:S04]  /*05d0*/  @!P5 FADD R2, R2, R5 ;  /* 0x000000050202d221 */ /* 0x004fc80000000000 */
[----:B-----5:R-:W-:-:S04]  /*05e0*/  @!P4 FADD R2, R2, R23 ;  /* 0x000000170202c221 */ /* 0x020fc80000000000 */
[----:B---3--:R-:W-:-:S04]  /*05f0*/  @!P3 FADD R2, R2, R21 ;  /* 0x000000150202b221 */ /* 0x008fc80000000000 */
[----:B----4-:R-:W-:-:S04]  /*0600*/  @!P2 FADD R2, R2, R19 ;  /* 0x000000130202a221 */ /* 0x010fc80000000000 */
[----:B------:R-:W-:-:S04]  /*0610*/  @!P1 FADD R2, R2, R13 ;  /* 0x0000000d02029221 */ /* 0x000fc80000000000 */
[----:B------:R-:W-:-:S04]  /*0620*/  @!P0 FADD R2, R2, R17 ;  /* 0x0000001102028221 */ /* 0x000fc80000000000 */
[----:B------:R-:W-:Y:S01]  /*0630*/  @!P6 FADD R2, R2, R15 ;  /* 0x0000000f0202e221 */ /* 0x000fe20000000000 */
[----:B------:R-:W-:Y:S06]  /*0640*/  BRA.U UP1, `(.L_x_2) ;  /* 0xfffffffd01147547 */ /* 0x000fec000b83ffff */
.L_x_1:
[----:B------:R-:W-:Y:S05]  /*0650*/  BRA.U !UP0, `(.L_x_0) ;  /* 0x0000000508207547 */ /* 0x000fea000b800000 */
[----:B------:R-:W0:Y:S01]  /*0660*/  S2R R6, SR_TID.X ;  /* 0x0000000000067919 */ /* 0x000e220000002100 */
[----:B------:R-:W2:Y:S01]  /*0670*/  LDCU UR5, c[0x0][0x398] ;  /* 0x00007300ff0577ac */ /* 0x000ea20008000800 */
[----:B------:R-:W-:Y:S02]  /*0680*/  UISETP.GE.U32.AND UP0, UPT, UR6, 0x4, UPT ;  /* 0x000000040600788c */ /* 0x000fe4000bf06070 */
[----:B--2---:R-:W-:-:S04]  /*0690*/  ULOP3.LUT UR7, UR5, 0x3, URZ, 0xc0, !UPT ;  /* 0x0000000305077892 */ /* 0x004fc8000f8ec0ff */
[----:B------:R-:W-:-:S03]  /*06a0*/  UISETP.NE.AND UP1, UPT, UR7, URZ, UPT ;  /* 0x000000ff0700728c */ /* 0x000fc6000bf25270 */
[----:B------:R-:W-:Y:S08]  /*06b0*/  BRA.U !UP0, `(.L_x_3) ;  /* 0x00000001087c7547 */ /* 0x000ff0000b800000 */
[----:B------:R-:W2:Y:S01]  /*06c0*/  LDCU UR6, c[0x0][0x394] ;  /* 0x00007280ff0677ac */ /* 0x000ea20008000800 */
[----:B------:R-:W-:-:S05]  /*06d0*/  IADD3 R5, PT, PT, R4, UR4, RZ ;  /* 0x0000000404057c10 */ /* 0x000fca000fffe0ff */
[----:B0-----:R-:W-:-:S05]  /*06e0*/  IMAD R5, R3, R5, R6 ;  /* 0x0000000503057224 */ /* 0x001fca00078e0206 */
[----:B-1----:R-:W-:-:S04]  /*06f0*/  IADD3 R7, PT, PT, R3, R5, RZ ;  /* 0x0000000503077210 */ /* 0x002fc80007ffe0ff */
[----:B------:R-:W-:Y:S02]  /*0700*/  IADD3 R16, PT, PT, R3, R7, RZ ;  /* 0x0000000703107210 */ /* 0x000fe40007ffe0ff */
[----:B--2---:R-:W-:Y:S02]  /*0710*/  ISETP.GE.AND P0, PT, R5, UR6, PT ;  /* 0x0000000605007c0c */ /* 0x004fe4000bf06270 */
[----:B------:R-:W-:Y:S02]  /*0720*/  ISETP.GE.AND P1, PT, R7, UR6, PT ;  /* 0x0000000607007c0c */ /* 0x000fe4000bf26270 */
[----:B------:R-:W-:Y:S02]  /*0730*/  ISETP.GE.AND P2, PT, R16, UR6, PT ;  /* 0x0000000610007c0c */ /* 0x000fe4000bf46270 */
[----:B------:R-:W-:-:S04]  /*0740*/  IADD3 R17, PT, PT, R3, R16, RZ ;  /* 0x0000001003117210 */ /* 0x000fc80007ffe0ff */
[----:B------:R-:W-:-:S03]  /*0750*/  ISETP.GE.AND P3, PT, R17, UR6, PT ;  /* 0x0000000611007c0c */ /* 0x000fc6000bf66270 */
[----:B------:R-:W0:Y:S01]  /*0760*/  @!P0 LDC.64 R14, c[0x0][0x380] ;  /* 0x0000e000ff0e8b82 */ /* 0x000e220000000a00 */
[----:B---3--:R-:W-:-:S07]  /*0770*/  @!P0 IMAD R5, R0, UR6, R5 ;  /* 0x0000000600058c24 */ /* 0x008fce000f8e0205 */
[----:B------:R-:W1:Y:S08]  /*0780*/  @!P1 LDC.64 R12, c[0x0][0x380] ;  /* 0x0000e000ff0c9b82 */ /* 0x000e700000000a00 */
[----:B------:R-:W2:Y:S08]  /*0790*/  @!P2 LDC.64 R10, c[0x0][0x380] ;  /* 0x0000e000ff0aab82 */ /* 0x000eb00000000a00 */
[----:B------:R-:W3:Y:S01]  /*07a0*/  @!P3 LDC.64 R8, c[0x0][0x380] ;  /* 0x0000e000ff08bb82 */ /* 0x000ee20000000a00 */
[----:B0-----:R-:W-:-:S04]  /*07b0*/  @!P0 IMAD.WIDE R14, R5, 0x4, R14 ;  /* 0x00000004050e8825 */ /* 0x001fc800078e020e */
[C---:B------:R-:W-:Y:S02]  /*07c0*/  @!P1 IMAD R5, R0.reuse, UR6, R7 ;  /* 0x0000000600059c24 */ /* 0x040fe4000f8e0207 */
[----:B------:R-:W-:Y:S01]  /*07d0*/  @!P2 IMAD R7, R0, UR6, R16 ;  /* 0x000000060007ac24 */ /* 0x000fe2000f8e0210 */
[----:B------:R-:W4:Y:S01]  /*07e0*/  @!P0 LDG.E R15, desc[UR8][R14.64] ;  /* 0x000000080e0f8981 */ /* 0x000f22000c1e1900 */
[----:B-1----:R-:W-:-:S04]  /*07f0*/  @!P1 IMAD.WIDE R12, R5, 0x4, R12 ;  /* 0x00000004050c9825 */ /* 0x002fc800078e020c */
[----:B------:R-:W-:Y:S02]  /*0800*/  @!P3 IMAD R5, R0, UR6, R17 ;  /* 0x000000060005bc24 */ /* 0x000fe4000f8e0211 */
[----:B------:R-:W5:Y:S01]  /*0810*/  @!P1 LDG.E R13, desc[UR8][R12.64] ;  /* 0x000000080c0d9981 */ /* 0x000f62000c1e1900 */
[----:B--2---:R-:W-:-:S06]  /*0820*/  @!P2 IMAD.WIDE R10, R7, 0x4, R10 ;  /* 0x00000004070aa825 */ /* 0x004fcc00078e020a */
[----:B------:R-:W2:Y:S01]  /*0830*/  @!P2 LDG.E R11, desc[UR8][R10.64] ;  /* 0x000000080a0ba981 */ /* 0x000ea2000c1e1900 */
[----:B---3--:R-:W-:-:S06]  /*0840*/  @!P3 IMAD.WIDE R8, R5, 0x4, R8 ;  /* 0x000000040508b825 */ /* 0x008fcc00078e0208 */
[----:B------:R-:W3:Y:S01]  /*0850*/  @!P3 LDG.E R9, desc[UR8][R8.64] ;  /* 0x000000080809b981 */ /* 0x000ee2000c1e1900 */
[----:B------:R-:W-:Y:S01]  /*0860*/  UIADD3 UR4, UPT, UPT, UR4, 0x4, URZ ;  /* 0x0000000404047890 */ /* 0x000fe2000fffe0ff */
[----:B----4-:R-:W-:-:S04]  /*0870*/  @!P0 FADD R2, R2, R15 ;  /* 0x0000000f02028221 */ /* 0x010fc80000000000 */
[----:B-----5:R-:W-:-:S04]  /*0880*/  @!P1 FADD R2, R2, R13 ;  /* 0x0000000d02029221 */ /* 0x020fc80000000000 */
[----:B--2---:R-:W-:-:S04]  /*0890*/  @!P2 FADD R2, R2, R11 ;  /* 0x0000000b0202a221 */ /* 0x004fc80000000000 */
[----:B---3--:R-:W-:-:S07]  /*08a0*/  @!P3 FADD R2, R2, R9 ;  /* 0x000000090202b221 */ /* 0x008fce0000000000 */
.L_x_3:
[----:B------:R-:W-:Y:S05]  /*08b0*/  BRA.U !UP1, `(.L_x_0) ;  /* 0x0000000109887547 */ /* 0x000fea000b800000 */
[----:B------:R-:W-:Y:S02]  /*08c0*/  UISETP.NE.AND UP0, UPT, UR7, 0x1, UPT ;  /* 0x000000010700788c */ /* 0x000fe4000bf05270 */
[----:B------:R-:W-:-:S04]  /*08d0*/  ULOP3.LUT UR5, UR5, 0x1, URZ, 0xc0, !UPT ;  /* 0x0000000105057892 */ /* 0x000fc8000f8ec0ff */
[----:B------:R-:W-:-:S03]  /*08e0*/  UISETP.NE.U32.AND UP1, UPT, UR5, 0x1, UPT ;  /* 0x000000010500788c */ /* 0x000fc6000bf25070 */
[----:B------:R-:W-:Y:S08]  /*08f0*/  BRA.U !UP0, `(.L_x_4) ;  /* 0x0000000108447547 */ /* 0x000ff0000b800000 */
[----:B------:R-:W2:Y:S01]  /*0900*/  LDCU UR5, c[0x0][0x394] ;  /* 0x00007280ff0577ac */ /* 0x000ea20008000800 */
[----:B------:R-:W-:-:S05]  /*0910*/  IADD3 R5, PT, PT, R4, UR4, RZ ;  /* 0x0000000404057c10 */ /* 0x000fca000fffe0ff */
[----:B0-----:R-:W-:-:S05]  /*0920*/  IMAD R5, R3, R5, R6 ;  /* 0x0000000503057224 */ /* 0x001fca00078e0206 */
[----:B-1----:R-:W-:Y:S02]  /*0930*/  IADD3 R7, PT, PT, R3, R5, RZ ;  /* 0x0000000503077210 */ /* 0x002fe40007ffe0ff */
[----:B--2---:R-:W-:Y:S02]  /*0940*/  ISETP.GE.AND P0, PT, R5, UR5, PT ;  /* 0x0000000505007c0c */ /* 0x004fe4000bf06270 */
[----:B------:R-:W-:-:S11]  /*0950*/  ISETP.GE.AND P1, PT, R7, UR5, PT ;  /* 0x0000000507007c0c */ /* 0x000fd6000bf26270 */
[----:B------:R-:W0:Y:S01]  /*0960*/  @!P0 LDC.64 R8, c[0x0][0x380] ;  /* 0x0000e000ff088b82 */ /* 0x000e220000000a00 */
[----:B---3--:R-:W-:-:S07]  /*0970*/  @!P0 IMAD R5, R0, UR5, R5 ;  /* 0x0000000500058c24 */ /* 0x008fce000f8e0205 */
[----:B------:R-:W1:Y:S01]  /*0980*/  @!P1 LDC.64 R10, c[0x0][0x380] ;  /* 0x0000e000ff0a9b82 */ /* 0x000e620000000a00 */
[----:B0-----:R-:W-:-:S04]  /*0990*/  @!P0 IMAD.WIDE R8, R5, 0x4, R8 ;  /* 0x0000000405088825 */ /* 0x001fc800078e0208 */
[----:B------:R-:W-:Y:S02]  /*09a0*/  @!P1 IMAD R5, R0, UR5, R7 ;  /* 0x0000000500059c24 */ /* 0x000fe4000f8e0207 */
[----:B------:R-:W2:Y:S02]  /*09b0*/  @!P0 LDG.E R9, desc[UR8][R8.64] ;  /* 0x0000000808098981 */ /* 0x000ea4000c1e1900 */
[----:B-1----:R-:W-:-:S06]  /*09c0*/  @!P1 IMAD.WIDE R10, R5, 0x4, R10 ;  /* 0x00000004050a9825 */ /* 0x002fcc00078e020a */
[----:B------:R-:W3:Y:S01]  /*09d0*/  @!P1 LDG.E R11, desc[UR8][R10.64] ;  /* 0x000000080a0b9981 */ /* 0x000ee2000c1e1900 */
[----:B------:R-:W-:Y:S01]  /*09e0*/  UIADD3 UR4, UPT, UPT, UR4, 0x2, URZ ;  /* 0x0000000204047890 */ /* 0x000fe2000fffe0ff */
[----:B--2---:R-:W-:-:S04]  /*09f0*/  @!P0 FADD R2, R2, R9 ;  /* 0x0000000902028221 */ /* 0x004fc80000000000 */
[----:B---3--:R-:W-:-:S07]  /*0a00*/  @!P1 FADD R2, R2, R11 ;  /* 0x0000000b02029221 */ /* 0x008fce0000000000 */
.L_x_4:
[----:B------:R-:W-:Y:S05]  /*0a10*/  BRA.U UP1, `(.L_x_0) ;  /* 0x0000000101307547 */ /* 0x000fea000b800000 */
[----:B------:R-:W2:Y:S01]  /*0a20*/  LDCU UR5, c[0x0][0x394] ;  /* 0x00007280ff0577ac */ /* 0x000ea20008000800 */
[----:B------:R-:W-:Y:S01]  /*0a30*/  IADD3 R4, PT, PT, R4, UR4, RZ ;  /* 0x0000000404047c10 */ /* 0x000fe2000fffe0ff */
[----:B------:R-:W-:Y:S04]  /*0a40*/  BSSY.RECONVERGENT B0, `(.L_x_0) ;  /* 0x0000009000007945 */ /* 0x000fe80003800200 */
[----:B01----:R-:W-:-:S05]  /*0a50*/  IMAD R7, R3, R4, R6 ;  /* 0x0000000403077224 */ /* 0x003fca00078e0206 */
[----:B--2---:R-:W-:-:S13]  /*0a60*/  ISETP.GE.AND P0, PT, R7, UR5, PT ;  /* 0x0000000507007c0c */ /* 0x004fda000bf06270 */
[----:B------:R-:W-:Y:S05]  /*0a70*/  @P0 BRA `(.L_x_5) ;  /* 0x0000000000140947 */ /* 0x000fea0003800000 */
[----:B------:R-:W0:Y:S01]  /*0a80*/  LDC.64 R4, c[0x0][0x380] ;  /* 0x0000e000ff047b82 */ /* 0x000e220000000a00 */
[----:B---3--:R-:W-:-:S04]  /*0a90*/  IMAD R7, R0, UR5, R7 ;  /* 0x0000000500077c24 */ /* 0x008fc8000f8e0207 */
[----:B0-----:R-:W-:-:S06]  /*0aa0*/  IMAD.WIDE R4, R7, 0x4, R4 ;  /* 0x0000000407047825 */ /* 0x001fcc00078e0204 */
[----:B------:R-:W2:Y:S02]  /*0ab0*/  LDG.E R5, desc[UR8][R4.64] ;  /* 0x0000000804057981 */ /* 0x000ea4000c1e1900 */
[----:B--2---:R-:W-:-:S07]  /*0ac0*/  FADD R2, R2, R5 ;  /* 0x0000000502027221 */ /* 0x004fce0000000000 */
.L_x_5:
[----:B------:R-:W-:Y:S05]  /*0ad0*/  BSYNC.RECONVERGENT B0 ;  /* 0x0000000000007941 */ /* 0x000fea0003800200 */
.L_x_0:
[----:B------:R-:W2:Y:S01]  /*0ae0*/  S2R R11, SR_TID.X ;  /* 0x00000000000b7919 */ /* 0x000ea20000002100 */
[----:B------:R-:W4:Y:S01]  /*0af0*/  S2UR UR5, SR_CgaCtaId ;  /* 0x00000000000579c3 */ /* 0x000f220000008800 */
[----:B------:R-:W-:Y:S01]  /*0b00*/  UMOV UR4, 0x400 ;  /* 0x0000040000047882 */ /* 0x000fe20000000000 */
[----:B------:R-:W-:Y:S01]  /*0b10*/  ISETP.GE.U32.AND P0, PT, R3, 0x42, PT ;  /* 0x000000420300780c */ /* 0x000fe20003f06070 */
[----:B----4-:R-:W-:-:S06]  /*0b20*/  ULEA UR4, UR5, UR4, 0x18 ;  /* 0x0000000405047291 */ /* 0x010fcc000f8ec0ff */
[C---:B--2---:R-:W-:Y:S02]  /*0b30*/  LEA R5, R11.reuse, UR4, 0x2 ;  /* 0x000000040b057c11 */ /* 0x044fe4000f8e10ff */
[----:B------:R-:W-:-:S03]  /*0b40*/  ISETP.GT.U32.AND P1, PT, R11, 0x1f, PT ;  /* 0x0000001f0b00780c */ /* 0x000fc60003f24070 */
[----:B------:R2:W-:Y:S01]  /*0b50*/  STS [R5], R2 ;  /* 0x0000000205007388 */ /* 0x0005e20000000800 */
[----:B------:R-:W-:Y:S06]  /*0b60*/  BAR.SYNC.DEFER_BLOCKING 0x0 ;  /* 0x0000000000007b1d */ /* 0x000fec0000010000 */
[----:B------:R-:W-:Y:S05]  /*0b70*/  @!P0 BRA `(.L_x_6) ;  /* 0x00000000002c8947 */ /* 0x000fea0003800000 */
.L_x_7:
[----:B0-----:R-:W-:-:S04]  /*0b80*/  SHF.R.U32.HI R6, RZ, 0x1, R3 ;  /* 0x00000001ff067819 */ /* 0x001fc80000011603 */
[----:B------:R-:W-:-:S13]  /*0b90*/  ISETP.GE.U32.AND P0, PT, R11, R6, PT ;  /* 0x000000060b00720c */ /* 0x000fda0003f06070 */
[----:B--2---:R-:W-:Y:S01]  /*0ba0*/  @!P0 LEA R2, R6, R5, 0x2 ;  /* 0x0000000506028211 */ /* 0x004fe200078e10ff */
[----:B-1----:R-:W-:Y:S05]  /*0bb0*/  @!P0 LDS R7, [R5] ;  /* 0x0000000005078984 */ /* 0x002fea0000000800 */
[----:B------:R-:W0:Y:S02]  /*0bc0*/  @!P0 LDS R2, [R2] ;  /* 0x0000000002028984 */ /* 0x000e240000000800 */
[----:B0-----:R-:W-:-:S05]  /*0bd0*/  @!P0 FADD R4, R2, R7 ;  /* 0x0000000702048221 */ /* 0x001fca0000000000 */
[----:B------:R4:W-:Y:S01]  /*0be0*/  @!P0 STS [R5], R4 ;  /* 0x0000000405008388 */ /* 0x0009e20000000800 */
[----:B------:R-:W-:Y:S01]  /*0bf0*/  BAR.SYNC.DEFER_BLOCKING 0x0 ;  /* 0x0000000000007b1d */ /* 0x000fe20000010000 */
[----:B------:R-:W-:Y:S02]  /*0c00*/  ISETP.GT.U32.AND P0, PT, R3, 0x83, PT ;  /* 0x000000830300780c */ /* 0x000fe40003f04070 */
[----:B------:R-:W-:-:S11]  /*0c10*/  MOV R3, R6 ;  /* 0x0000000600037202 */ /* 0x000fd60000000f00 */
[----:B----4-:R-:W-:Y:S05]  /*0c20*/  @P0 BRA `(.L_x_7) ;  /* 0xfffffffc00d40947 */ /* 0x010fea000383ffff */
.L_x_6:
[----:B------:R-:W-:Y:S05]  /*0c30*/  @P1 EXIT ;  /* 0x000000000000194d */ /* 0x000fea0003800000 */
[----:B--2---:R-:W-:Y:S01]  /*0c40*/  LDS R2, [R5] ;  /* 0x0000000005027984 */ /* 0x004fe20000000800 */
[----:B------:R-:W-:-:S03]  /*0c50*/  ISETP.NE.AND P0, PT, R11, RZ, PT ;  /* 0x000000ff0b00720c */ /* 0x000fc60003f05270 */
[----:B------:R-:W2:Y:S02]  /*0c60*/  LDS R3, [R5+0x80] ;  /* 0x0000800005037984 */ /* 0x000ea40000000800 */
[----:B--2---:R-:W-:-:S05]  /*0c70*/  FADD R2, R2, R3 ;  /* 0x0000000302027221 */ /* 0x004fca0000000000 */
[----:B------:R-:W2:Y:S02]  /*0c80*/  SHFL.DOWN PT, R3, R2, 0x10, 0x1f ;  /* 0x0a001f0002037f89 */ /* 0x000ea400000e0000 */
[----:B--2---:R-:W-:-:S05]  /*0c90*/  FADD R3, R2, R3 ;  /* 0x0000000302037221 */ /* 0x004fca0000000000 */
[----:B------:R-:W2:Y:S02]  /*0ca0*/  SHFL.DOWN PT, R4, R3, 0x8, 0x1f ;  /* 0x09001f0003047f89 */ /* 0x000ea400000e0000 */
[----:B--2---:R-:W-:-:S05]  /*0cb0*/  FADD R4, R3, R4 ;  /* 0x0000000403047221 */ /* 0x004fca0000000000 */
[----:B-1----:R-:W1:Y:S02]  /*0cc0*/  SHFL.DOWN PT, R7, R4, 0x4, 0x1f ;  /* 0x08801f0004077f89 */ /* 0x002e6400000e0000 */
[----:B-1----:R-:W-:-:S05]  /*0cd0*/  FADD R7, R4, R7 ;  /* 0x0000000704077221 */ /* 0x002fca0000000000 */
[----:B0-----:R-:W0:Y:S02]  /*0ce0*/  SHFL.DOWN PT, R6, R7, 0x2, 0x1f ;  /* 0x08401f0007067f89 */ /* 0x001e2400000e0000 */
[----:B0-----:R-:W-:-:S05]  /*0cf0*/  FADD R6, R7, R6 ;  /* 0x0000000607067221 */ /* 0x001fca0000000000 */
[----:B------:R-:W0:Y:S02]  /*0d00*/  SHFL.DOWN PT, R9, R6, 0x1, 0x1f ;  /* 0x08201f0006097f89 */ /* 0x000e2400000e0000 */
[----:B0-----:R-:W-:-:S05]  /*0d10*/  FADD R8, R6, R9 ;  /* 0x0000000906087221 */ /* 0x001fca0000000000 */
[----:B------:R0:W-:Y:S01]  /*0d20*/  STS [R5], R8 ;  /* 0x0000000805007388 */ /* 0x0001e20000000800 */
[----:B------:R-:W-:Y:S05]  /*0d30*/  @P0 EXIT ;  /* 0x000000000000094d */ /* 0x000fea0003800000 */
[----:B------:R-:W1:Y:S01]  /*0d40*/  S2UR UR5, SR_CgaCtaId ;  /* 0x00000000000579c3 */ /* 0x000e620000008800 */
[----:B------:R-:W-:-:S07]  /*0d50*/  UMOV UR4, 0x400 ;  /* 0x0000040000047882 */ /* 0x000fce0000000000 */
[----:B------:R-:W3:Y:S01]  /*0d60*/  LDC.64 R2, c[0x0][0x388] ;  /* 0x0000e200ff027b82 */ /* 0x000ee20000000a00 */
[----:B-1----:R-:W-:Y:S01]  /*0d70*/  ULEA UR4, UR5, UR4, 0x18 ;  /* 0x0000000405047291 */ /* 0x002fe2000f8ec0ff */
[----:B---3--:R-:W-:-:S08]  /*0d80*/  IMAD.WIDE.U32 R2, R0, 0x4, R2 ;  /* 0x0000000400027825 */ /* 0x008fd000078e0002 */
[----:B0-----:R-:W0:Y:S04]  /*0d90*/  LDS R5, [UR4] ;  /* 0x00000004ff057984 */ /* 0x001e280008000800 */
[----:B0-----:R-:W-:Y:S01]  /*0da0*/  REDG.E.ADD.F32.FTZ.RN.STRONG.GPU desc[UR8][R2.64], R5 ;  /* 0x00000005020079a6 */ /* 0x001fe2000c12f308 */
[----:B------:R-:W-:Y:S05]  /*0db0*/  EXIT ;  /* 0x000000000000794d */ /* 0x000fea0003800000 */
.L_x_8:
[----:B------:R-:W-:-:S00]  /*0dc0*/  BRA `(.L_x_8) ;  /* 0xfffffffc00fc7947 */ /* 0x000fc0000383ffff */
[----:B------:R-:W-:-:S00]  /*0dd0*/  NOP ;  /* 0x0000000000007918 */ /* 0x000fc00000000000 */
        /* <DEDUP_REMOVED lines=10> */
.L_x_19:


//--------------------- .text._Z13sum_v2_kernelPKfPfii --------------------------
	.section	.text._Z13sum_v2_kernelPKfPfii,"ax",@progbits
	.align	128
        .global         _Z13sum_v2_kernelPKfPfii
        .type           _Z13sum_v2_kernelPKfPfii,@function
        .size           _Z13sum_v2_kernelPKfPfii,(.L_x_20 - _Z13sum_v2_kernelPKfPfii)
        .other          _Z13sum_v2_kernelPKfPfii,@"STO_CUDA_ENTRY STV_DEFAULT"
_Z13sum_v2_kernelPKfPfii:
.text._Z13sum_v2_kernelPKfPfii:
[----:B------:R-:W-:Y:S01]  /*0000*/  LDC R1, c[0x0][0x37c] ;  /* 0x0000df00ff017b82 */ /* 0x000fe20000000800 */
[----:B------:R-:W0:Y:S07]  /*0010*/  S2R R7, SR_TID.X ;  /* 0x0000000000077919 */ /* 0x000e2e0000002100 */
[----:B------:R-:W0:Y:S01]  /*0020*/  S2UR UR4, SR_CTAID.X ;  /* 0x00000000000479c3 */ /* 0x000e220000002500 */
[----:B------:R-:W1:Y:S01]  /*0030*/  LDCU UR5, c[0x0][0x394] ;  /* 0x00007280ff0577ac */ /* 0x000e620008000800 */
[----:B------:R-:W2:Y:S01]  /*0040*/  S2R R9, SR_CTAID.Y ;  /* 0x0000000000097919 */ /* 0x000ea20000002600 */
[----:B------:R-:W3:Y:S05]  /*0050*/  LDCU.64 UR6, c[0x0][0x358] ;  /* 0x00006b00ff0677ac */ /* 0x000eea0008000a00 */
[----:B------:R-:W0:Y:S02]  /*0060*/  LDC R4, c[0x0][0x360] ;  /* 0x0000d800ff047b82 */ /* 0x000e240000000800 */
[----:B0-----:R-:W-:-:S05]  /*0070*/  IMAD R0, R4, UR4, R7 ;  /* 0x0000000404007c24 */ /* 0x001fca000f8e0207 */
[----:B-1----:R-:W-:-:S13]  /*0080*/  ISETP.GE.AND P0, PT, R0, UR5, PT ;  /* 0x0000000500007c0c */ /* 0x002fda000bf06270 */
[----:B------:R-:W0:Y:S01]  /*0090*/  @!P0 LDC.64 R2, c[0x0][0x380] ;  /* 0x0000e000ff028b82 */ /* 0x000e220000000a00 */
[----:B--2---:R-:W-:Y:S02]  /*00a0*/  @!P0 IMAD R5, R9, UR5, R0 ;  /* 0x0000000509058c24 */ /* 0x004fe4000f8e0200 */
[----:B------:R-:W-:Y:S02]  /*00b0*/  IMAD.MOV.U32 R0, RZ, RZ, RZ ;  /* 0x000000ffff007224 */ /* 0x000fe400078e00ff */
[----:B0-----:R-:W-:-:S05]  /*00c0*/  @!P0 IMAD.WIDE R2, R5, 0x4, R2 ;  /* 0x0000000405028825 */ /* 0x001fca00078e0202 */
[----:B---3--:R-:W2:Y:S01]  /*00d0*/  @!P0 LDG.E R0, desc[UR6][R2.64] ;  /* 0x0000000602008981 */ /* 0x008ea2000c1e1900 */
[----:B------:R-:W0:Y:S01]  /*00e0*/  S2UR UR5, SR_CgaCtaId ;  /* 0x00000000000579c3 */ /* 0x000e220000008800 */
[----:B------:R-:W-:Y:S01]  /*00f0*/  UMOV UR4, 0x400 ;  /* 0x0000040000047882 */ /* 0x000fe20000000000 */
[----:B------:R-:W-:Y:S02]  /*0100*/  ISETP.GE.U32.AND P1, PT, R4, 0x2, PT ;  /* 0x000000020400780c */ /* 0x000fe40003f26070 */
[----:B------:R-:W-:Y:S01]  /*0110*/  ISETP.NE.AND P0, PT, R7, RZ, PT ;  /* 0x000000ff0700720c */ /* 0x000fe20003f05270 */
[----:B0-----:R-:W-:-:S06]  /*0120*/  ULEA UR4, UR5, UR4, 0x18 ;  /* 0x0000000405047291 */ /* 0x001fcc000f8ec0ff */
[----:B------:R-:W-:-:S05]  /*0130*/  LEA R5, R7, UR4, 0x2 ;  /* 0x0000000407057c11 */ /* 0x000fca000f8e10ff */
[----:B--2---:R0:W-:Y:S01]  /*0140*/  STS [R5], R0 ;  /* 0x0000000005007388 */ /* 0x0041e20000000800 */
[----:B------:R-:W-:Y:S06]  /*0150*/  BAR.SYNC.DEFER_BLOCKING 0x0 ;  /* 0x0000000000007b1d */ /* 0x000fec0000010000 */
[----:B------:R-:W-:Y:S05]  /*0160*/  @!P1 BRA `(.L_x_9) ;  /* 0x00000000002c9947 */ /* 0x000fea0003800000 */
.L_x_10:
[----:B------:R-:W-:-:S04]  /*0170*/  SHF.R.U32.HI R6, RZ, 0x1, R4 ;  /* 0x00000001ff067819 */ /* 0x000fc80000011604 */
[----:B------:R-:W-:-:S13]  /*0180*/  ISETP.GE.U32.AND P1, PT, R7, R6, PT ;  /* 0x000000060700720c */ /* 0x000fda0003f26070 */
[----:B0-----:R-:W-:Y:S01]  /*0190*/  @!P1 LEA R0, R6, R5, 0x2 ;  /* 0x0000000506009211 */ /* 0x001fe200078e10ff */
[----:B------:R-:W-:Y:S05]  /*01a0*/  @!P1 LDS R3, [R5] ;  /* 0x0000000005039984 */ /* 0x000fea0000000800 */
[----:B------:R-:W0:Y:S02]  /*01b0*/  @!P1 LDS R0, [R0] ;  /* 0x0000000000009984 */ /* 0x000e240000000800 */
[----:B0-----:R-:W-:-:S05]  /*01c0*/  @!P1 FADD R2, R0, R3 ;  /* 0x0000000300029221 */ /* 0x001fca0000000000 */
[----:B------:R1:W-:Y:S01]  /*01d0*/  @!P1 STS [R5], R2 ;  /* 0x0000000205009388 */ /* 0x0003e20000000800 */
[----:B------:R-:W-:Y:S01]  /*01e0*/  BAR.SYNC.DEFER_BLOCKING 0x0 ;  /* 0x0000000000007b1d */ /* 0x000fe20000010000 */
[----:B------:R-:W-:Y:S01]  /*01f0*/  ISETP.GT.U32.AND P1, PT, R4, 0x3, PT ;  /* 0x000000030400780c */ /* 0x000fe20003f24070 */
[----:B------:R-:W-:-:S12]  /*0200*/  IMAD.MOV.U32 R4, RZ, RZ, R6 ;  /* 0x000000ffff047224 */ /* 0x000fd800078e0006 */
[----:B-1----:R-:W-:Y:S05]  /*0210*/  @P1 BRA `(.L_x_10) ;  /* 0xfffffffc00d41947 */ /* 0x002fea000383ffff */
.L_x_9:
[----:B------:R-:W-:Y:S05]  /*0220*/  @P0 EXIT ;  /* 0x000000000000094d */ /* 0x000fea0003800000 */
[----:B------:R-:W1:Y:S01]  /*0230*/  S2UR UR5, SR_CgaCtaId ;  /* 0x00000000000579c3 */ /* 0x000e620000008800 */
[----:B------:R-:W-:-:S07]  /*0240*/  UMOV UR4, 0x400 ;  /* 0x0000040000047882 */ /* 0x000fce0000000000 */
[----:B------:R-:W2:Y:S01]  /*0250*/  LDC.64 R2, c[0x0][0x388] ;  /* 0x0000e200ff027b82 */ /* 0x000ea20000000a00 */
[----:B-1----:R-:W-:Y:S01]  /*0260*/  ULEA UR4, UR5, UR4, 0x18 ;  /* 0x0000000405047291 */ /* 0x002fe2000f8ec0ff */
[----:B--2---:R-:W-:-:S08]  /*0270*/  IMAD.WIDE.U32 R2, R9, 0x4, R2 ;  /* 0x0000000409027825 */ /* 0x004fd000078e0002 */
[----:B0-----:R-:W0:Y:S04]  /*0280*/  LDS R5, [UR4] ;  /* 0x00000004ff057984 */ /* 0x001e280008000800 */
[----:B0-----:R-:W-:Y:S01]  /*0290*/  REDG.E.ADD.F32.FTZ.RN.STRONG.GPU desc[UR6][R2.64], R5 ;  /* 0x00000005020079a6 */ /* 0x001fe2000c12f306 */
[----:B------:R-:W-:Y:S05]  /*02a0*/  EXIT ;  /* 0x000000000000794d */ /* 0x000fea0003800000 */
.L_x_11:
        /* <DEDUP_REMOVED lines=13> */
.L_x_20:


//--------------------- .text._Z13sum_v1_kernelPKfPfii --------------------------
	.section	.text._Z13sum_v1_kernelPKfPfii,"ax",@progbits
	.align	128
        .global         _Z13sum_v1_kernelPKfPfii
        .type           _Z13sum_v1_kernelPKfPfii,@function
        .size           _Z13sum_v1_kernelPKfPfii,(.L_x_21 - _Z13sum_v1_kernelPKfPfii)
        .other          _Z13sum_v1_kernelPKfPfii,@"STO_CUDA_ENTRY STV_DEFAULT"
_Z13sum_v1_kernelPKfPfii:
.text._Z13sum_v1_kernelPKfPfii:
[----:B------:R-:W-:Y:S01]  /*0000*/  LDC R1, c[0x0][0x37c] ;  /* 0x0000df00ff017b82 */ /* 0x000fe20000000800 */
[----:B------:R-:W0:Y:S07]  /*0010*/  S2R R3, SR_TID.X ;  /* 0x0000000000037919 */ /* 0x000e2e0000002100 */
[----:B------:R-:W0:Y:S01]  /*0020*/  S2UR UR4, SR_CTAID.X ;  /* 0x00000000000479c3 */ /* 0x000e220000002500 */
[----:B------:R-:W1:Y:S07]  /*0030*/  LDCU UR5, c[0x0][0x390] ;  /* 0x00007200ff0577ac */ /* 0x000e6e0008000800 */
[----:B------:R-:W0:Y:S02]  /*0040*/  LDC R0, c[0x0][0x360] ;  /* 0x0000d800ff007b82 */ /* 0x000e240000000800 */
[----:B0-----:R-:W-:-:S05]  /*0050*/  IMAD R0, R0, UR4, R3 ;  /* 0x0000000400007c24 */ /* 0x001fca000f8e0203 */
[----:B-1----:R-:W-:-:S13]  /*0060*/  ISETP.GE.AND P0, PT, R0, UR5, PT ;  /* 0x0000000500007c0c */ /* 0x002fda000bf06270 */
[----:B------:R-:W-:Y:S05]  /*0070*/  @P0 EXIT ;  /* 0x000000000000094d */ /* 0x000fea0003800000 */
[----:B------:R-:W0:Y:S01]  /*0080*/  LDCU UR7, c[0x0][0x394] ;  /* 0x00007280ff0777ac */ /* 0x000e220008000800 */
[----:B------:R-:W-:Y:S01]  /*0090*/  HFMA2 R4, -RZ, RZ, 0, 0 ;  /* 0x00000000ff047431 */ /* 0x000fe200000001ff */
[----:B------:R-:W1:Y:S01]  /*00a0*/  LDCU.64 UR12, c[0x0][0x358] ;  /* 0x00006b00ff0c77ac */ /* 0x000e620008000a00 */
[----:B0-----:R-:W-:-:S09]  /*00b0*/  UISETP.GE.AND UP0, UPT, UR7, 0x1, UPT ;  /* 0x000000010700788c */ /* 0x001fd2000bf06270 */
[----:B-1----:R-:W-:Y:S05]  /*00c0*/  BRA.U !UP0, `(.L_x_12) ;  /* 0x0000000d080c7547 */ /* 0x002fea000b800000 */
[----:B------:R-:W-:Y:S02]  /*00d0*/  UISETP.GE.U32.AND UP1, UPT, UR7, 0x10, UPT ;  /* 0x000000100700788c */ /* 0x000fe4000bf26070 */
[----:B------:R-:W-:Y:S01]  /*00e0*/  IMAD R6, R0, UR7, RZ ;  /* 0x0000000700067c24 */ /* 0x000fe2000f8e02ff */
[----:B------:R-:W-:Y:S01]  /*00f0*/  ULOP3.LUT UR10, UR7, 0xf, URZ, 0xc0, !UPT ;  /* 0x0000000f070a7892 */ /* 0x000fe2000f8ec0ff */
[----:B------:R-:W-:Y:S01]  /*0100*/  CS2R R4, SRZ ;  /* 0x0000000000047805 */ /* 0x000fe2000001ff00 */
[----:B------:R-:W-:Y:S02]  /*0110*/  UMOV UR4, URZ ;  /* 0x000000ff00047c82 */ /* 0x000fe40008000000 */
[----:B------:R-:W-:Y:S02]  /*0120*/  UISETP.NE.AND UP0, UPT, UR10, URZ, UPT ;  /* 0x000000ff0a00728c */ /* 0x000fe4000bf05270 */
[----:B------:R-:W-:Y:S09]  /*0130*/  BRA.U !UP1, `(.L_x_13) ;  /* 0x0000000509787547 */ /* 0x000ff2000b800000 */
[----:B------:R-:W0:Y:S01]  /*0140*/  LDCU.64 UR8, c[0x0][0x380] ;  /* 0x00007000ff0877ac */ /* 0x000e220008000a00 */
[----:B------:R-:W-:Y:S02]  /*0150*/  MOV R5, RZ ;  /* 0x000000ff00057202 */ /* 0x000fe40000000f00 */
[----:B------:R-:W-:Y:S01]  /*0160*/  MOV R7, R6 ;  /* 0x0000000600077202 */ /* 0x000fe20000000f00 */
[----:B------:R-:W-:Y:S02]  /*0170*/  ULOP3.LUT UR4, UR7, 0x7ffffff0, URZ, 0xc0, !UPT ;  /* 0x7ffffff007047892 */ /* 0x000fe4000f8ec0ff */
[----:B0-----:R-:W-:Y:S02]  /*0180*/  UIADD3 UR5, UP1, UPT, UR8, 0x20, URZ ;  /* 0x0000002008057890 */ /* 0x001fe4000ff3e0ff */
[----:B------:R-:W-:Y:S02]  /*0190*/  UIADD3 UR8, UPT, UPT, -UR4, URZ, URZ ;  /* 0x000000ff04087290 */ /* 0x000fe4000fffe1ff */
[----:B------:R-:W-:-:S12]  /*01a0*/  UIADD3.X UR6, UPT, UPT, URZ, UR9, URZ, UP1, !UPT ;  /* 0x00000009ff067290 */ /* 0x000fd80008ffe4ff */
.L_x_14:
[----:B------:R-:W-:Y:S02]  /*01b0*/  MOV R2, UR5 ;  /* 0x0000000500027c02 */ /* 0x000fe40008000f00 */
[----:B------:R-:W-:-:S03]  /*01c0*/  MOV R3, UR6 ;  /* 0x0000000600037c02 */ /* 0x000fc60008000f00 */
[----:B------:R-:W-:-:S05]  /*01d0*/  IMAD.WIDE R2, R7, 0x4, R2 ;  /* 0x0000000407027825 */ /* 0x000fca00078e0202 */
[----:B------:R-:W2:Y:S04]  /*01e0*/  LDG.E R22, desc[UR12][R2.64+-0x20] ;  /* 0xffffe00c02167981 */ /* 0x000ea8000c1e1900 */
[----:B------:R-:W3:Y:S04]  /*01f0*/  LDG.E R25, desc[UR12][R2.64+-0x1c] ;  /* 0xffffe40c02197981 */ /* 0x000ee8000c1e1900 */
[----:B------:R-:W4:Y:S04]  /*0200*/  LDG.E R20, desc[UR12][R2.64+-0x18] ;  /* 0xffffe80c02147981 */ /* 0x000f28000c1e1900 */
[----:B------:R-:W5:Y:S04]  /*0210*/  LDG.E R19, desc[UR12][R2.64+-0x14] ;  /* 0xffffec0c02137981 */ /* 0x000f68000c1e1900 */
        /* <DEDUP_REMOVED lines=11> */
[----:B------:R0:W5:Y:S01]  /*02d0*/  LDG.E R21, desc[UR12][R2.64+0x1c] ;  /* 0x00001c0c02157981 */ /* 0x000162000c1e1900 */
[----:B------:R-:W-:Y:S01]  /*02e0*/  UIADD3 UR8, UPT, UPT, UR8, 0x10, URZ ;  /* 0x0000001008087890 */ /* 0x000fe2000fffe0ff */
[----:B------:R-:W-:-:S03]  /*02f0*/  IADD3 R7, PT, PT, R7, 0x10, RZ ;  /* 0x0000001007077810 */ /* 0x000fc60007ffe0ff */
[----:B------:R-:W-:Y:S01]  /*0300*/  UISETP.NE.AND UP1, UPT, UR8, URZ, UPT ;  /* 0x000000ff0800728c */ /* 0x000fe2000bf25270 */
[----:B--2---:R-:W-:-:S04]  /*0310*/  FADD R5, R22, -R5 ;  /* 0x8000000516057221 */ /* 0x004fc80000000000 */
[----:B------:R-:W-:-:S04]  /*0320*/  FADD R23, R5, R4 ;  /* 0x0000000405177221 */ /* 0x000fc80000000000 */
[----:B------:R-:W-:-:S04]  /*0330*/  FADD R4, R23, -R4 ;  /* 0x8000000417047221 */ /* 0x000fc80000000000 */
[----:B------:R-:W-:-:S04]  /*0340*/  FADD R4, -R5, R4 ;  /* 0x0000000405047221 */ /* 0x000fc80000000100 */
[----:B---3--:R-:W-:-:S04]  /*0350*/  FADD R4, -R4, R25 ;  /* 0x0000001904047221 */ /* 0x008fc80000000100 */
[----:B------:R-:W-:-:S04]  /*0360*/  FADD R22, R23, R4 ;  /* 0x0000000417167221 */ /* 0x000fc80000000000 */
[----:B------:R-:W-:-:S04]  /*0370*/  FADD R23, -R23, R22 ;  /* 0x0000001617177221 */ /* 0x000fc80000000100 */
[----:B------:R-:W-:-:S04]  /*0380*/  FADD R23, -R4, R23 ;  /* 0x0000001704177221 */ /* 0x000fc80000000100 */
[----:B----4-:R-:W-:-:S04]  /*0390*/  FADD R23, -R23, R20 ;  /* 0x0000001417177221 */ /* 0x010fc80000000100 */
[----:B------:R-:W-:-:S04]  /*03a0*/  FADD R5, R22, R23 ;  /* 0x0000001716057221 */ /* 0x000fc80000000000 */
[----:B------:R-:W-:-:S04]  /*03b0*/  FADD R22, -R22, R5 ;  /* 0x0000000516167221 */ /* 0x000fc80000000100 */
[----:B------:R-:W-:-:S04]  /*03c0*/  FADD R22, -R23, R22 ;  /* 0x0000001617167221 */ /* 0x000fc80000000100 */
[----:B-----5:R-:W-:-:S04]  /*03d0*/  FADD R22, -R22, R19 ;  /* 0x0000001316167221 */ /* 0x020fc80000000100 */
[----:B0-----:R-:W-:-:S04]  /*03e0*/  FADD R2, R5, R22 ;  /* 0x0000001605027221 */ /* 0x001fc80000000000 */
[----:B------:R-:W-:-:S04]  /*03f0*/  FADD R5, -R5, R2 ;  /* 0x0000000205057221 */ /* 0x000fc80000000100 */
[----:B------:R-:W-:-:S04]  /*0400*/  FADD R5, -R22, R5 ;  /* 0x0000000516057221 */ /* 0x000fc80000000100 */
[----:B------:R-:W-:-:S04]  /*0410*/  FADD R5, -R5, R18 ;  /* 0x0000001205057221 */ /* 0x000fc80000000100 */
[----:B------:R-:W-:-:S04]  /*0420*/  FADD R3, R2, R5 ;  /* 0x0000000502037221 */ /* 0x000fc80000000000 */
        /* <DEDUP_REMOVED lines=45> */
[----:B------:R-:W-:Y:S01]  /*0700*/  FADD R5, -R2, R5 ;  /* 0x0000000502057221 */ /* 0x000fe20000000100 */
[----:B------:R-:W-:Y:S06]  /*0710*/  BRA.U UP1, `(.L_x_14) ;  /* 0xfffffff901a47547 */ /* 0x000fec000b83ffff */
.L_x_13:
[----:B------:R-:W-:Y:S05]  /*0720*/  BRA.U !UP0, `(.L_x_12) ;  /* 0x0000000508747547 */ /* 0x000fea000b800000 */
[----:B------:R-:W-:Y:S02]  /*0730*/  UISETP.GE.U32.AND UP0, UPT, UR10, 0x8, UPT ;  /* 0x000000080a00788c */ /* 0x000fe4000bf06070 */
[----:B------:R-:W-:-:S04]  /*0740*/  ULOP3.LUT UR6, UR7, 0x7, URZ, 0xc0, !UPT ;  /* 0x0000000707067892 */ /* 0x000fc8000f8ec0ff */
[----:B------:R-:W-:-:S03]  /*0750*/  UISETP.NE.AND UP1, UPT, UR6, URZ, UPT ;  /* 0x000000ff0600728c */ /* 0x000fc6000bf25270 */
[----:B------:R-:W-:Y:S08]  /*0760*/  BRA.U !UP0, `(.L_x_15) ;  /* 0x0000000108b07547 */ /* 0x000ff0000b800000 */
[----:B------:R-:W0:Y:S01]  /*0770*/  LDC.64 R10, c[0x0][0x380] ;  /* 0x0000e000ff0a7b82 */ /* 0x000e220000000a00 */
[----:B------:R-:W-:-:S05]  /*0780*/  IADD3 R3, PT, PT, R6, UR4, RZ ;  /* 0x0000000406037c10 */ /* 0x000fca000fffe0ff */
[----:B0-----:R-:W-:-:S05]  /*0790*/  IMAD.WIDE R10, R3, 0x4, R10 ;  /* 0x00000004030a7825 */ /* 0x001fca00078e020a */
[----:B------:R-:W2:Y:S04]  /*07a0*/  LDG.E R12, desc[UR12][R10.64] ;  /* 0x0000000c0a0c7981 */ /* 0x000ea8000c1e1900 */
[----:B------:R-:W3:Y:S04]  /*07b0*/  LDG.E R13, desc[UR12][R10.64+0x4] ;  /* 0x0000040c0a0d7981 */ /* 0x000ee8000c1e1900 */
[----:B------:R-:W4:Y:S04]  /*07c0*/  LDG.E R14, desc[UR12][R10.64+0x8] ;  /* 0x0000080c0a0e7981 */ /* 0x000f28000c1e1900 */
[----:B------:R-:W5:Y:S04]  /*07d0*/  LDG.E R15, desc[UR12][R10.64+0xc] ;  /* 0x00000c0c0a0f7981 */ /* 0x000f68000c1e1900 */
[----:B------:R-:W5:Y:S04]  /*07e0*/  LDG.E R7, desc[UR12][R10.64+0x10] ;  /* 0x0000100c0a077981 */ /* 0x000f68000c1e1900 */
[----:B------:R-:W5:Y:S04]  /*07f0*/  LDG.E R3, desc[UR12][R10.64+0x14] ;  /* 0x0000140c0a037981 */ /* 0x000f68000c1e1900 */
[----:B------:R-:W5:Y:S04]  /*0800*/  LDG.E R2, desc[UR12][R10.64+0x18] ;  /* 0x0000180c0a027981 */ /* 0x000f68000c1e1900 */
[----:B------:R0:W5:Y:S01]  /*0810*/  LDG.E R8, desc[UR12][R10.64+0x1c] ;  /* 0x00001c0c0a087981 */ /* 0x000162000c1e1900 */
[----:B------:R-:W-:Y:S01]  /*0820*/  UIADD3 UR4, UPT, UPT, UR4, 0x8, URZ ;  /* 0x0000000804047890 */ /* 0x000fe2000fffe0ff */
[----:B--2---:R-:W-:-:S04]  /*0830*/  FADD R5, -R5, R12 ;  /* 0x0000000c05057221 */ /* 0x004fc80000000100 */
[----:B------:R-:W-:-:S04]  /*0840*/  FADD R9, R4, R5 ;  /* 0x0000000504097221 */ /* 0x000fc80000000000 */
[----:B------:R-:W-:-:S04]  /*0850*/  FADD R4, -R4, R9 ;  /* 0x0000000904047221 */ /* 0x000fc80000000100 */
        /* <DEDUP_REMOVED lines=28> */
[----:B------:R-:W-:-:S07]  /*0a20*/  FADD R5, -R8, R3 ;  /* 0x0000000308057221 */ /* 0x000fce0000000100 */
.L_x_15:
        /* <DEDUP_REMOVED lines=11> */
[----:B------:R-:W5:Y:S01]  /*0ae0*/  LDG.E R11, desc[UR12][R2.64+0xc] ;  /* 0x00000c0c020b7981 */ /* 0x000f62000c1e1900 */
        /* <DEDUP_REMOVED lines=16> */
[----:B------:R-:W-:-:S07]  /*0bf0*/  FADD R5, -R8, R5 ;  /* 0x0000000508057221 */ /* 0x000fce0000000100 */
.L_x_16:
[----:B------:R-:W-:Y:S05]  /*0c00*/  BRA.U !UP1, `(.L_x_12) ;  /* 0x00000001093c7547 */ /* 0x000fea000b800000 */
[----:B------:R-:W0:Y:S01]  /*0c10*/  LDC.64 R8, c[0x0][0x380] ;  /* 0x0000e000ff087b82 */ /* 0x000e220000000a00 */
[----:B------:R-:W-:Y:S01]  /*0c20*/  IADD3 R7, PT, PT, R6, UR4, RZ ;  /* 0x0000000406077c10 */ /* 0x000fe2000fffe0ff */
[----:B------:R-:W-:-:S12]  /*0c30*/  UIADD3 UR5, UPT, UPT, -UR5, URZ, URZ ;  /* 0x000000ff05057290 */ /* 0x000fd8000fffe1ff */
.L_x_17:
[----:B0-----:R-:W-:-:S06]  /*0c40*/  IMAD.WIDE R2, R7, 0x4, R8 ;  /* 0x0000000407027825 */ /* 0x001fcc00078e0208 */
[----:B------:R-:W2:Y:S01]  /*0c50*/  LDG.E R2, desc[UR12][R2.64] ;  /* 0x0000000c02027981 */ /* 0x000ea2000c1e1900 */
[----:B------:R-:W-:Y:S01]  /*0c60*/  UIADD3 UR5, UPT, UPT, UR5, 0x1, URZ ;  /* 0x0000000105057890 */ /* 0x000fe2000fffe0ff */
[----:B------:R-:W-:-:S03]  /*0c70*/  IADD3 R7, PT, PT, R7, 0x1, RZ ;  /* 0x0000000107077810 */ /* 0x000fc60007ffe0ff */
[----:B------:R-:W-:Y:S01]  /*0c80*/  UISETP.NE.AND UP0, UPT, UR5, URZ, UPT ;  /* 0x000000ff0500728c */ /* 0x000fe2000bf05270 */
[----:B--2---:R-:W-:-:S04]  /*0c90*/  FADD R5, R2, -R5 ;  /* 0x8000000502057221 */ /* 0x004fc80000000000 */
[----:B------:R-:W-:-:S04]  /*0ca0*/  FADD R11, R5, R4 ;  /* 0x00000004050b7221 */ /* 0x000fc80000000000 */
[----:B------:R-:W-:-:S04]  /*0cb0*/  FADD R4, R11, -R4 ;  /* 0x800000040b047221 */ /* 0x000fc80000000000 */
[----:B------:R-:W-:Y:S01]  /*0cc0*/  FADD R5, -R5, R4 ;  /* 0x0000000405057221 */ /* 0x000fe20000000100 */
[----:B------:R-:W-:Y:S01]  /*0cd0*/  MOV R4, R11 ;  /* 0x0000000b00047202 */ /* 0x000fe20000000f00 */
[----:B------:R-:W-:Y:S06]  /*0ce0*/  BRA.U UP0, `(.L_x_17) ;  /* 0xfffffffd00d47547 */ /* 0x000fec000b83ffff */
[----:B------:R-:W-:-:S07]  /*0cf0*/  MOV R4, R11 ;  /* 0x0000000b00047202 */ /* 0x000fce0000000f00 */
.L_x_12:
[----:B------:R-:W0:Y:S02]  /*0d00*/  LDC.64 R2, c[0x0][0x388] ;  /* 0x0000e200ff027b82 */ /* 0x000e240000000a00 */
[----:B0-----:R-:W-:-:S05]  /*0d10*/  IMAD.WIDE R2, R0, 0x4, R2 ;  /* 0x0000000400027825 */ /* 0x001fca00078e0202 */
[----:B------:R-:W-:Y:S01]  /*0d20*/  STG.E desc[UR12][R2.64], R4 ;  /* 0x0000000402007986 */ /* 0x000fe2000c10190c */
[----:B------:R-:W-:Y:S05]  /*0d30*/  EXIT ;  /* 0x000000000000794d */ /* 0x000fea0003800000 */
.L_x_18:
        /* <DEDUP_REMOVED lines=12> */
.L_x_21:


//--------------------- .nv.shared._Z13sum_v3_kernelPKfPfiii --------------------------
	.section	.nv.shared._Z13sum_v3_kernelPKfPfiii,"aw",@nobits
	.sectionflags	@""
	.align	16
	.zero		1024


//--------------------- .nv.shared.reserved.0     --------------------------
	.section	.nv.shared.reserved.0,"aw",@nobits
	.weak		__nv_reservedSMEM_offset_0_alias
	.size		__nv_reservedSMEM_offset_0_alias, 0, 64
	.other		__nv_reservedSMEM_offset_0_alias,@"STO_CUDA_RESERVED_SHARED STV_DEFAULT"
__nv_reservedSMEM_offset_0_alias:
	.zero		0
	.zero		64


//--------------------- .nv.shared._Z13sum_v2_kernelPKfPfii --------------------------
	.section	.nv.shared._Z13sum_v2_kernelPKfPfii,"aw",@nobits
	.sectionflags	@""
	.align	16
	.zero		1024


//--------------------- .nv.shared._Z13sum_v1_kernelPKfPfii --------------------------
	.section	.nv.shared._Z13sum_v1_kernelPKfPfii,"aw",@nobits
	.sectionflags	@""
	.align	16
	.zero		1024


//--------------------- .nv.constant0._Z13sum_v3_kernelPKfPfiii --------------------------
	.section	.nv.constant0._Z13sum_v3_kernelPKfPfiii,"a",@progbits
	.sectionflags	@""
	.align	4
.nv.constant0._Z13sum_v3_kernelPKfPfiii:
	.zero		924


//--------------------- .nv.constant0._Z13sum_v2_kernelPKfPfii --------------------------
	.section	.nv.constant0._Z13sum_v2_kernelPKfPfii,"a",@progbits
	.sectionflags	@""
	.align	4
.nv.constant0._Z13sum_v2_kernelPKfPfii:
	.zero		920


//--------------------- .nv.constant0._Z13sum_v1_kernelPKfPfii --------------------------
	.section	.nv.constant0._Z13sum_v1_kernelPKfPfii,"a",@progbits
	.sectionflags	@""
	.align	4
.nv.constant0._Z13sum_v1_kernelPKfPfii:
	.zero		920


//--------------------- SYMBOLS --------------------------

	.type		.nv.reservedSmem.offset0,@object
	.size		.nv.reservedSmem.offset0,0x4
	.type		.nv.reservedSmem.cap,@object
	.size		.nv.reservedSmem.cap,0x4
